	.target	sm_100a

	.elftype	@"ET_EXEC"


//--------------------- .note.nv.tkinfo           --------------------------
	.section	.note.nv.tkinfo,"",@"SHT_NOTE"
	.sectionflags	@"SHF_NOTE_NV_TKINFO"
	.tkinfo
        /*0018*/ 	.word	0x00000002
        /*0030*/ 	.string	""
        /*0030*/ 	.string	"ptxas"
        /*0030*/ 	.string	"Cuda compilation tools, release 13.0, V13.0.88"
        /*0030*/ 	.string	"Build cuda_13.0.r13.0/compiler.36424714_0"
        /*0030*/ 	.string	"-arch sm_100a -m 64 "



//--------------------- .note.nv.cuinfo           --------------------------
	.section	.note.nv.cuinfo,"",@"SHT_NOTE"
	.sectionflags	@"SHF_NOTE_NV_CUINFO"
        /*0018*/ 	.short	0x0002
        /*001a*/ 	.short	0x0064
        /*001c*/ 	.short	0x0082
	.zero		2


//--------------------- .nv.info                  --------------------------
	.section	.nv.info,"",@"SHT_CUDA_INFO"
	.align	4


	//----- nvinfo : EIATTR_REGCOUNT
	.align		4
        /*0000*/ 	.byte	0x04, 0x2f
        /*0002*/ 	.short	(.L_19 - .L_18)
	.align		4
.L_18:
        /*0004*/ 	.word	index@(_ZN7cutlass13device_kernelINS_4gemm6kernel13GemmUniversalIN4cute5tupleIJiiiiEEENS1_10collective13CollectiveMmaINS1_35MainloopSm100TmaUmmaWarpSpecializedILi2ELi2ELi4ENS5_IJNS4_1CILi1EEESB_SB_EEEEENS5_IJNSA_ILi128EEENSA_ILi112EEESE_EEENS_6half_tENS5_IJlSB_lEEESH_SI_NS4_8TiledMMAINS4_8MMA_AtomIJNS4_20SM100_MMA_F16BF16_SSISH_SH_fLi128ELi112ELNS4_4UMMA5MajorE0ELSN_0ELNSM_7ScaleInE0ELSO_0EEEEEENS4_6LayoutISC_NS5_IJNSA_ILi0EEESS_SS_EEEEENS5_IJNS4_10UnderscoreESV_SV_EEEEENS4_13SM90_TMA_LOADENS4_14ComposedLayoutINS4_7SwizzleILi3ELi4ELi3EEENS4_18smem_ptr_flag_bitsILi16EEENSR_INS5_IJNSA_ILi8EEENSA_ILi64EEEEEENS5_IJS15_SB_EEEEEEEvNS4_8identityESY_S19_vS1A_EENS_8epilogue10collective18CollectiveEpilogueINS1C_23Sm100TmaWarpSpecializedILi2ELi1ELi112ELb1ELb0EEEJSG_NS5_IJNSR_ISE_SB_EENSR_ISF_SB_EEEEESH_SI_SH_SI_NS1C_6fusion15FusionCallbacksIS1G_NS1K_17LinearCombinationISH_fSH_fLNS_15FloatRoundStyleE2EEESG_S1J_JEEENS4_5SM1004TMEM4LOAD26SM100_TMEM_LOAD_32dp32b16xESY_NSZ_INS10_ILi1ELi4ELi3EEES13_NSR_INS5_IJS14_NSA_ILi16EEEEEENS5_IJS1V_SB_EEEEEEENS4_39AutoVectorizingCopyWithAssumedAlignmentILi128EEENS4_14SM90_TMA_STOREES1Z_S21_S21_EEEvvEEEEvNT_6ParamsE)
        /*0008*/ 	.word	0x000000f7


	//----- nvinfo : EIATTR_FRAME_SIZE
	.align		4
.L_19:
        /*000c*/ 	.byte	0x04, 0x11
        /*000e*/ 	.short	(.L_21 - .L_20)
	.align		4
.L_20:
        /*0010*/ 	.word	index@($__internal_2_$__cuda_sm10x_tcgen05_guardrail_trap_unallocated_columns_being_dealloced)
        /*0014*/ 	.word	0x00000000


	//----- nvinfo : EIATTR_FRAME_SIZE
	.align		4
.L_21:
        /*0018*/ 	.byte	0x04, 0x11
        /*001a*/ 	.short	(.L_23 - .L_22)
	.align		4
.L_22:
        /*001c*/ 	.word	index@($__internal_1_$__cuda_sm10x_tcgen05_guardrail_trap_phase_invalid_during_alloc)
        /*0020*/ 	.word	0x00000000


	//----- nvinfo : EIATTR_FRAME_SIZE
	.align		4
.L_23:
        /*0024*/ 	.byte	0x04, 0x11
        /*0026*/ 	.short	(.L_25 - .L_24)
	.align		4
.L_24:
        /*0028*/ 	.word	index@($__internal_0_$__cuda_sm10x_tcgen05_guardrail_trap_col_being_dealloced_not_returned_by_alloc)
        /*002c*/ 	.word	0x00000000


	//----- nvinfo : EIATTR_FRAME_SIZE
	.align		4
.L_25:
        /*0030*/ 	.byte	0x04, 0x11
        /*0032*/ 	.short	(.L_27 - .L_26)
	.align		4
.L_26:
        /*0034*/ 	.word	index@(_ZN7cutlass13device_kernelINS_4gemm6kernel13GemmUniversalIN4cute5tupleIJiiiiEEENS1_10collective13CollectiveMmaINS1_35MainloopSm100TmaUmmaWarpSpecializedILi2ELi2ELi4ENS5_IJNS4_1CILi1EEESB_SB_EEEEENS5_IJNSA_ILi128EEENSA_ILi112EEESE_EEENS_6half_tENS5_IJlSB_lEEESH_SI_NS4_8TiledMMAINS4_8MMA_AtomIJNS4_20SM100_MMA_F16BF16_SSISH_SH_fLi128ELi112ELNS4_4UMMA5MajorE0ELSN_0ELNSM_7ScaleInE0ELSO_0EEEEEENS4_6LayoutISC_NS5_IJNSA_ILi0EEESS_SS_EEEEENS5_IJNS4_10UnderscoreESV_SV_EEEEENS4_13SM90_TMA_LOADENS4_14ComposedLayoutINS4_7SwizzleILi3ELi4ELi3EEENS4_18smem_ptr_flag_bitsILi16EEENSR_INS5_IJNSA_ILi8EEENSA_ILi64EEEEEENS5_IJS15_SB_EEEEEEEvNS4_8identityESY_S19_vS1A_EENS_8epilogue10collective18CollectiveEpilogueINS1C_23Sm100TmaWarpSpecializedILi2ELi1ELi112ELb1ELb0EEEJSG_NS5_IJNSR_ISE_SB_EENSR_ISF_SB_EEEEESH_SI_SH_SI_NS1C_6fusion15FusionCallbacksIS1G_NS1K_17LinearCombinationISH_fSH_fLNS_15FloatRoundStyleE2EEESG_S1J_JEEENS4_5SM1004TMEM4LOAD26SM100_TMEM_LOAD_32dp32b16xESY_NSZ_INS10_ILi1ELi4ELi3EEES13_NSR_INS5_IJS14_NSA_ILi16EEEEEENS5_IJS1V_SB_EEEEEEENS4_39AutoVectorizingCopyWithAssumedAlignmentILi128EEENS4_14SM90_TMA_STOREES1Z_S21_S21_EEEvvEEEEvNT_6ParamsE)
        /*0038*/ 	.word	0x00000000


	//----- nvinfo : EIATTR_MIN_STACK_SIZE
	.align		4
.L_27:
        /*003c*/ 	.byte	0x04, 0x12
        /*003e*/ 	.short	(.L_29 - .L_28)
	.align		4
.L_28:
        /*0040*/ 	.word	index@(_ZN7cutlass13device_kernelINS_4gemm6kernel13GemmUniversalIN4cute5tupleIJiiiiEEENS1_10collective13CollectiveMmaINS1_35MainloopSm100TmaUmmaWarpSpecializedILi2ELi2ELi4ENS5_IJNS4_1CILi1EEESB_SB_EEEEENS5_IJNSA_ILi128EEENSA_ILi112EEESE_EEENS_6half_tENS5_IJlSB_lEEESH_SI_NS4_8TiledMMAINS4_8MMA_AtomIJNS4_20SM100_MMA_F16BF16_SSISH_SH_fLi128ELi112ELNS4_4UMMA5MajorE0ELSN_0ELNSM_7ScaleInE0ELSO_0EEEEEENS4_6LayoutISC_NS5_IJNSA_ILi0EEESS_SS_EEEEENS5_IJNS4_10UnderscoreESV_SV_EEEEENS4_13SM90_TMA_LOADENS4_14ComposedLayoutINS4_7SwizzleILi3ELi4ELi3EEENS4_18smem_ptr_flag_bitsILi16EEENSR_INS5_IJNSA_ILi8EEENSA_ILi64EEEEEENS5_IJS15_SB_EEEEEEEvNS4_8identityESY_S19_vS1A_EENS_8epilogue10collective18CollectiveEpilogueINS1C_23Sm100TmaWarpSpecializedILi2ELi1ELi112ELb1ELb0EEEJSG_NS5_IJNSR_ISE_SB_EENSR_ISF_SB_EEEEESH_SI_SH_SI_NS1C_6fusion15FusionCallbacksIS1G_NS1K_17LinearCombinationISH_fSH_fLNS_15FloatRoundStyleE2EEESG_S1J_JEEENS4_5SM1004TMEM4LOAD26SM100_TMEM_LOAD_32dp32b16xESY_NSZ_INS10_ILi1ELi4ELi3EEES13_NSR_INS5_IJS14_NSA_ILi16EEEEEENS5_IJS1V_SB_EEEEEEENS4_39AutoVectorizingCopyWithAssumedAlignmentILi128EEENS4_14SM90_TMA_STOREES1Z_S21_S21_EEEvvEEEEvNT_6ParamsE)
        /*0044*/ 	.word	0x00000000
.L_29:


//--------------------- .nv.compat                --------------------------
	.section	.nv.compat,"",@"SHT_CUDA_COMPAT_INFO"
	.align	4
        /*0000*/ 	.byte	0x02, 0x09, 0x01, 0x00, 0x02, 0x02, 0x02, 0x00, 0x02, 0x05, 0x05, 0x00, 0x03, 0x07, 0x01, 0x01
        /*0010*/ 	.byte	0x02, 0x03, 0x01, 0x00, 0x02, 0x06, 0x01, 0x00, 0x04, 0x0b, 0x08, 0x00, 0x09, 0x00, 0x00, 0x00
        /*0020*/ 	.byte	0x00, 0x00, 0x00, 0x00


//--------------------- .nv.info._ZN7cutlass13device_kernelINS_4gemm6kernel13GemmUniversalIN4cute5tupleIJiiiiEEENS1_10collective13CollectiveMmaINS1_35MainloopSm100TmaUmmaWarpSpecializedILi2ELi2ELi4ENS5_IJNS4_1CILi1EEESB_SB_EEEEENS5_IJNSA_ILi128EEENSA_ILi112EEESE_EEENS_6half_tENS5_IJlSB_lEEESH_SI_NS4_8TiledMMAINS4_8MMA_AtomIJNS4_20SM100_MMA_F16BF16_SSISH_SH_fLi128ELi112ELNS4_4UMMA5MajorE0ELSN_0ELNSM_7ScaleInE0ELSO_0EEEEEENS4_6LayoutISC_NS5_IJNSA_ILi0EEESS_SS_EEEEENS5_IJNS4_10UnderscoreESV_SV_EEEEENS4_13SM90_TMA_LOADENS4_14ComposedLayoutINS4_7SwizzleILi3ELi4ELi3EEENS4_18smem_ptr_flag_bitsILi16EEENSR_INS5_IJNSA_ILi8EEENSA_ILi64EEEEEENS5_IJS15_SB_EEEEEEEvNS4_8identityESY_S19_vS1A_EENS_8epilogue10collective18CollectiveEpilogueINS1C_23Sm100TmaWarpSpecializedILi2ELi1ELi112ELb1ELb0EEEJSG_NS5_IJNSR_ISE_SB_EENSR_ISF_SB_EEEEESH_SI_SH_SI_NS1C_6fusion15FusionCallbacksIS1G_NS1K_17LinearCombinationISH_fSH_fLNS_15FloatRoundStyleE2EEESG_S1J_JEEENS4_5SM1004TMEM4LOAD26SM100_TMEM_LOAD_32dp32b16xESY_NSZ_INS10_ILi1ELi4ELi3EEES13_NSR_INS5_IJS14_NSA_ILi16EEEEEENS5_IJS1V_SB_EEEEEEENS4_39AutoVectorizingCopyWithAssumedAlignmentILi128EEENS4_14SM90_TMA_STOREES1Z_S21_S21_EEEvvEEEEvNT_6ParamsE --------------------------
	.section	.nv.info._ZN7cutlass13device_kernelINS_4gemm6kernel13GemmUniversalIN4cute5tupleIJiiiiEEENS1_10collective13CollectiveMmaINS1_35MainloopSm100TmaUmmaWarpSpecializedILi2ELi2ELi4ENS5_IJNS4_1CILi1EEESB_SB_EEEEENS5_IJNSA_ILi128EEENSA_ILi112EEESE_EEENS_6half_tENS5_IJlSB_lEEESH_SI_NS4_8TiledMMAINS4_8MMA_AtomIJNS4_20SM100_MMA_F16BF16_SSISH_SH_fLi128ELi112ELNS4_4UMMA5MajorE0ELSN_0ELNSM_7ScaleInE0ELSO_0EEEEEENS4_6LayoutISC_NS5_IJNSA_ILi0EEESS_SS_EEEEENS5_IJNS4_10UnderscoreESV_SV_EEEEENS4_13SM90_TMA_LOADENS4_14ComposedLayoutINS4_7SwizzleILi3ELi4ELi3EEENS4_18smem_ptr_flag_bitsILi16EEENSR_INS5_IJNSA_ILi8EEENSA_ILi64EEEEEENS5_IJS15_SB_EEEEEEEvNS4_8identityESY_S19_vS1A_EENS_8epilogue10collective18CollectiveEpilogueINS1C_23Sm100TmaWarpSpecializedILi2ELi1ELi112ELb1ELb0EEEJSG_NS5_IJNSR_ISE_SB_EENSR_ISF_SB_EEEEESH_SI_SH_SI_NS1C_6fusion15FusionCallbacksIS1G_NS1K_17LinearCombinationISH_fSH_fLNS_15FloatRoundStyleE2EEESG_S1J_JEEENS4_5SM1004TMEM4LOAD26SM100_TMEM_LOAD_32dp32b16xESY_NSZ_INS10_ILi1ELi4ELi3EEES13_NSR_INS5_IJS14_NSA_ILi16EEEEEENS5_IJS1V_SB_EEEEEEENS4_39AutoVectorizingCopyWithAssumedAlignmentILi128EEENS4_14SM90_TMA_STOREES1Z_S21_S21_EEEvvEEEEvNT_6ParamsE,"",@"SHT_CUDA_INFO"
	.sectionflags	@""
	.align	4


	//----- nvinfo : EIATTR_CUDA_API_VERSION
	.align		4
        /*0000*/ 	.byte	0x04, 0x37
        /*0002*/ 	.short	(.L_31 - .L_30)
.L_30:
        /*0004*/ 	.word	0x00000082


	//----- nvinfo : EIATTR_KPARAM_INFO
	.align		4
.L_31:
        /*0008*/ 	.byte	0x04, 0x17
        /*000a*/ 	.short	(.L_33 - .L_32)
.L_32:
        /*000c*/ 	.word	0x00000000
        /*0010*/ 	.short	0x0000
        /*0012*/ 	.short	0x0000
        /*0014*/ 	.byte	0x00, 0xf0, 0x01, 0x20


	//----- nvinfo : EIATTR_AT_ENTRY_FRAGMENTS
	.align		4
.L_33:
        /*0018*/ 	.byte	0x04, 0x4f
        /*001a*/ 	.short	(.L_35 - .L_34)


	//   ....[0]....
.L_34:
        /*001c*/ 	.word	0x00000006


	//----- nvinfo : EIATTR_RESERVED_SMEM_USED
	.align		4
.L_35:
        /*0020*/ 	.byte	0x01, 0x41
	.zero		2


	//----- nvinfo : EIATTR_SPARSE_MMA_MASK
	.align		4
        /*0024*/ 	.byte	0x03, 0x50
        /*0026*/ 	.short	0x0000


	//----- nvinfo : EIATTR_TCGEN05_1CTA_USED
	.align		4
        /*0028*/ 	.byte	0x01, 0x51
	.zero		2


	//----- nvinfo : EIATTR_MAXREG_COUNT
	.align		4
        /*002c*/ 	.byte	0x03, 0x1b
        /*002e*/ 	.short	0x00ff


	//----- nvinfo : EIATTR_NUM_BARRIERS
	.align		4
        /*0030*/ 	.byte	0x02, 0x4c
        /*0032*/ 	.byte	0x07
	.zero		1


	//----- nvinfo : EIATTR_EXTERNS
	.align		4
        /*0034*/ 	.byte	0x04, 0x0f
        /*0036*/ 	.short	(.L_37 - .L_36)


	//   ....[0]....
	.align		4
.L_36:
        /*0038*/ 	.word	index@(__assertfail)


	//----- nvinfo : EIATTR_MERCURY_ISA_VERSION
	.align		4
.L_37:
        /*003c*/ 	.byte	0x03, 0x5f
        /*003e*/ 	.short	0x0101


	//----- nvinfo : EIATTR_INT_WARP_WIDE_INSTR_OFFSETS
	.align		4
        /*0040*/ 	.byte	0x04, 0x31
        /*0042*/ 	.short	(.L_39 - .L_38)


	//   ....[0]....
.L_38:
        /*0044*/ 	.word	0x00003b70


	//   ....[1]....
        /*0048*/ 	.word	0x00003ba0


	//   ....[2]....
        /*004c*/ 	.word	0x00003bc0


	//   ....[3]....
        /*0050*/ 	.word	0x000047c0


	//   ....[4]....
        /*0054*/ 	.word	0x00004860


	//   ....[5]....
        /*0058*/ 	.word	0x000048c0


	//   ....[6]....
        /*005c*/ 	.word	0x00004920


	//   ....[7]....
        /*0060*/ 	.word	0x00004970


	//   ....[8]....
        /*0064*/ 	.word	0x00004990


	//   ....[9]....
        /*0068*/ 	.word	0x00004a30


	//   ....[10]....
        /*006c*/ 	.word	0x00004a90


	//----- nvinfo : EIATTR_COOP_GROUP_MASK_REGIDS
	.align		4
.L_39:
        /*0070*/ 	.byte	0x04, 0x29
        /*0072*/ 	.short	(.L_41 - .L_40)


	//   ....[0]....
.L_40:
        /*0074*/ 	.word	0xffffffff


	//   ....[1]....
        /*0078*/ 	.word	0xffffffff


	//   ....[2]....
        /*007c*/ 	.word	0xffffffff


	//   ....[3]....
        /*0080*/ 	.word	0xffffffff


	//   ....[4]....
        /*0084*/ 	.word	0xffffffff


	//   ....[5]....
        /*0088*/ 	.word	0xffffffff


	//   ....[6]....
        /*008c*/ 	.word	0xffffffff


	//   ....[7]....
        /*0090*/ 	.word	0xffffffff


	//   ....[8]....
        /*0094*/ 	.word	0xffffffff


	//   ....[9]....
        /*0098*/ 	.word	0xffffffff


	//   ....[10]....
        /*009c*/ 	.word	0xffffffff


	//   ....[11]....
        /*00a0*/ 	.word	0xffffffff


	//   ....[12]....
        /*00a4*/ 	.word	0xffffffff


	//----- nvinfo : EIATTR_COOP_GROUP_INSTR_OFFSETS
	.align		4
.L_41:
        /*00a8*/ 	.byte	0x04, 0x28
        /*00aa*/ 	.short	(.L_43 - .L_42)


	//   ....[0]....
.L_42:
        /*00ac*/ 	.word	0x00000080


	//   ....[1]....
        /*00b0*/ 	.word	0x000004e0


	//   ....[2]....
        /*00b4*/ 	.word	0x00000610


	//   ....[3]....
        /*00b8*/ 	.word	0x00000770


	//   ....[4]....
        /*00bc*/ 	.word	0x00000870


	//   ....[5]....
        /*00c0*/ 	.word	0x000009e0


	//   ....[6]....
        /*00c4*/ 	.word	0x00000b80


	//   ....[7]....
        /*00c8*/ 	.word	0x00001e90


	//   ....[8]....
        /*00cc*/ 	.word	0x00002c20


	//   ....[9]....
        /*00d0*/ 	.word	0x00002e30


	//   ....[10]....
        /*00d4*/ 	.word	0x00002e60


	//   ....[11]....
        /*00d8*/ 	.word	0x00003a50


	//   ....[12]....
        /*00dc*/ 	.word	0x00003c80


	//----- nvinfo : EIATTR_VRC_CTA_INIT_COUNT
	.align		4
.L_43:
        /*00e0*/ 	.byte	0x02, 0x4a
        /*00e2*/ 	.byte	0x80
	.zero		1


	//----- nvinfo : EIATTR_SYSCALL_OFFSETS
	.align		4
        /*00e4*/ 	.byte	0x04, 0x46
        /*00e6*/ 	.short	(.L_45 - .L_44)


	//   ....[0]....
.L_44:
        /*00e8*/ 	.word	0x000055d0


	//   ....[1]....
        /*00ec*/ 	.word	0x000056c0


	//   ....[2]....
        /*00f0*/ 	.word	0x00006310


	//   ....[3]....
        /*00f4*/ 	.word	0x00006480


	//   ....[4]....
        /*00f8*/ 	.word	0x000065f0


	//   ....[5]....
        /*00fc*/ 	.word	0x00006760


	//   ....[6]....
        /*0100*/ 	.word	0x000068d0


	//   ....[7]....
        /*0104*/ 	.word	0x00006a40


	//   ....[8]....
        /*0108*/ 	.word	0x00006bb0


	//----- nvinfo : EIATTR_MBARRIER_INSTR_OFFSETS
	.align		4
.L_45:
        /*010c*/ 	.byte	0x04, 0x39
        /*010e*/ 	.short	(.L_47 - .L_46)


	//   ....[0]....
.L_46:
        /*0110*/ 	.word	0x000005c0
        /*0114*/ 	.word	0x000000ff
        /*0118*/ 	.word	0x00000000
        /*011c*/ 	.short	0x0100
        /*011e*/ 	.byte	0x04
	.zero		1


	//   ....[1]....
        /*0120*/ 	.word	0x000005d0
        /*0124*/ 	.word	0x000000ff
        /*0128*/ 	.word	0x00000010
        /*012c*/ 	.short	0x0100
        /*012e*/ 	.byte	0x04
	.zero		1


	//   ....[2]....
        /*0130*/ 	.word	0x000005e0
        /*0134*/ 	.word	0x000000ff
        /*0138*/ 	.word	0x00000008
        /*013c*/ 	.short	0x0100
        /*013e*/ 	.byte	0x04
	.zero		1


	//   ....[3]....
        /*0140*/ 	.word	0x000005f0
        /*0144*/ 	.word	0x000000ff
        /*0148*/ 	.word	0x00000018
        /*014c*/ 	.short	0x0100
        /*014e*/ 	.byte	0x04
	.zero		1


	//   ....[4]....
        /*0150*/ 	.word	0x00000720
        /*0154*/ 	.word	0x000000ff
        /*0158*/ 	.word	0x00000020
        /*015c*/ 	.short	0x0100
        /*015e*/ 	.byte	0x04
	.zero		1


	//   ....[5]....
        /*0160*/ 	.word	0x00000730
        /*0164*/ 	.word	0x000000ff
        /*0168*/ 	.word	0x00000030
        /*016c*/ 	.short	0x0100
        /*016e*/ 	.byte	0x04
	.zero		1


	//   ....[6]....
        /*0170*/ 	.word	0x00000740
        /*0174*/ 	.word	0x000000ff
        /*0178*/ 	.word	0x00000028
        /*017c*/ 	.short	0x0100
        /*017e*/ 	.byte	0x04
	.zero		1


	//   ....[7]....
        /*0180*/ 	.word	0x00000750
        /*0184*/ 	.word	0x000000ff
        /*0188*/ 	.word	0x00000038
        /*018c*/ 	.short	0x0100
        /*018e*/ 	.byte	0x04
	.zero		1


	//   ....[8]....
        /*0190*/ 	.word	0x00000840
        /*0194*/ 	.word	0x000000ff
        /*0198*/ 	.word	0x00000040
        /*019c*/ 	.short	0x0100
        /*019e*/ 	.byte	0x06
	.zero		1


	//   ....[9]....
        /*01a0*/ 	.word	0x00000850
        /*01a4*/ 	.word	0x000000ff
        /*01a8*/ 	.word	0x00000048
        /*01ac*/ 	.short	0x0100
        /*01ae*/ 	.byte	0x06
	.zero		1


	//   ....[10]....
        /*01b0*/ 	.word	0x00000990
        /*01b4*/ 	.word	0x000000ff
        /*01b8*/ 	.word	0x00000050
        /*01bc*/ 	.short	0x0100
        /*01be*/ 	.byte	0x06
	.zero		1


	//   ....[11]....
        /*01c0*/ 	.word	0x000009a0
        /*01c4*/ 	.word	0x000000ff
        /*01c8*/ 	.word	0x00000060
        /*01cc*/ 	.short	0x0100
        /*01ce*/ 	.byte	0x06
	.zero		1


	//   ....[12]....
        /*01d0*/ 	.word	0x000009b0
        /*01d4*/ 	.word	0x000000ff
        /*01d8*/ 	.word	0x00000058
        /*01dc*/ 	.short	0x0100
        /*01de*/ 	.byte	0x06
	.zero		1


	//   ....[13]....
        /*01e0*/ 	.word	0x000009c0
        /*01e4*/ 	.word	0x000000ff
        /*01e8*/ 	.word	0x00000068
        /*01ec*/ 	.short	0x0100
        /*01ee*/ 	.byte	0x06
	.zero		1


	//   ....[14]....
        /*01f0*/ 	.word	0x00000af0
        /*01f4*/ 	.word	0x000000ff
        /*01f8*/ 	.word	0x00000070
        /*01fc*/ 	.short	0x0100
        /*01fe*/ 	.byte	0x04
	.zero		1


	//   ....[15]....
        /*0200*/ 	.word	0x00000b00
        /*0204*/ 	.word	0x000000ff
        /*0208*/ 	.word	0x00000090
        /*020c*/ 	.short	0x0100
        /*020e*/ 	.byte	0x04
	.zero		1


	//   ....[16]....
        /*0210*/ 	.word	0x00000b10
        /*0214*/ 	.word	0x000000ff
        /*0218*/ 	.word	0x00000078
        /*021c*/ 	.short	0x0100
        /*021e*/ 	.byte	0x04
	.zero		1


	//   ....[17]....
        /*0220*/ 	.word	0x00000b20
        /*0224*/ 	.word	0x000000ff
        /*0228*/ 	.word	0x00000098
        /*022c*/ 	.short	0x0100
        /*022e*/ 	.byte	0x04
	.zero		1


	//   ....[18]....
        /*0230*/ 	.word	0x00000b30
        /*0234*/ 	.word	0x000000ff
        /*0238*/ 	.word	0x00000080
        /*023c*/ 	.short	0x0100
        /*023e*/ 	.byte	0x04
	.zero		1


	//   ....[19]....
        /*0240*/ 	.word	0x00000b40
        /*0244*/ 	.word	0x000000ff
        /*0248*/ 	.word	0x000000a0
        /*024c*/ 	.short	0x0100
        /*024e*/ 	.byte	0x04
	.zero		1


	//   ....[20]....
        /*0250*/ 	.word	0x00000b50
        /*0254*/ 	.word	0x000000ff
        /*0258*/ 	.word	0x00000088
        /*025c*/ 	.short	0x0100
        /*025e*/ 	.byte	0x04
	.zero		1


	//   ....[21]....
        /*0260*/ 	.word	0x00000b60
        /*0264*/ 	.word	0x000000ff
        /*0268*/ 	.word	0x000000a8
        /*026c*/ 	.short	0x0100
        /*026e*/ 	.byte	0x04
	.zero		1


	//   ....[22]....
        /*0270*/ 	.word	0x00000c70
        /*0274*/ 	.word	0x000000ff
        /*0278*/ 	.word	0x000000b0
        /*027c*/ 	.short	0x0100
        /*027e*/ 	.byte	0x04
	.zero		1


	//   ....[23]....
        /*0280*/ 	.word	0x00000c80
        /*0284*/ 	.word	0x000000ff
        /*0288*/ 	.word	0x000000c0
        /*028c*/ 	.short	0x0100
        /*028e*/ 	.byte	0x04
	.zero		1


	//   ....[24]....
        /*0290*/ 	.word	0x00000c90
        /*0294*/ 	.word	0x000000ff
        /*0298*/ 	.word	0x000000b8
        /*029c*/ 	.short	0x0100
        /*029e*/ 	.byte	0x04
	.zero		1


	//   ....[25]....
        /*02a0*/ 	.word	0x00000ca0
        /*02a4*/ 	.word	0x000000ff
        /*02a8*/ 	.word	0x000000c8
        /*02ac*/ 	.short	0x0100
        /*02ae*/ 	.byte	0x04
	.zero		1


	//   ....[26]....
        /*02b0*/ 	.word	0x00001650
        /*02b4*/ 	.word	0x00000000
        /*02b8*/ 	.word	0x000000c0
        /*02bc*/ 	.short	0x010a
        /*02be*/ 	.byte	0xff
	.zero		1


	//   ....[27]....
        /*02c0*/ 	.word	0x00001680
        /*02c4*/ 	.word	0x00000000
        /*02c8*/ 	.word	0x000000b0
        /*02cc*/ 	.short	0x0101
        /*02ce*/ 	.byte	0xff
	.zero		1


	//   ....[28]....
        /*02d0*/ 	.word	0x00001750
        /*02d4*/ 	.word	0x000000ff
        /*02d8*/ 	.word	0x00000010
        /*02dc*/ 	.short	0x010a
        /*02de*/ 	.byte	0x05
	.zero		1


	//   ....[29]....
        /*02e0*/ 	.word	0x000017d0
        /*02e4*/ 	.word	0x000000ff
        /*02e8*/ 	.word	0x00000010
        /*02ec*/ 	.short	0x010a
        /*02ee*/ 	.byte	0x21
	.zero		1


	//   ....[30]....
        /*02f0*/ 	.word	0x00001920
        /*02f4*/ 	.word	0x000000ff
        /*02f8*/ 	.word	0x00000010
        /*02fc*/ 	.short	0x010a
        /*02fe*/ 	.byte	0x06
	.zero		1


	//   ....[31]....
        /*0300*/ 	.word	0x00001af0
        /*0304*/ 	.word	0x000000ff
        /*0308*/ 	.word	0x00000048
        /*030c*/ 	.short	0x0101
        /*030e*/ 	.byte	0x04
	.zero		1


	//   ....[32]....
        /*0310*/ 	.word	0x00001b10
        /*0314*/ 	.word	0x000000ff
        /*0318*/ 	.word	0x00000010
        /*031c*/ 	.short	0x010a
        /*031e*/ 	.byte	0x05
	.zero		1


	//   ....[33]....
        /*0320*/ 	.word	0x00001b90
        /*0324*/ 	.word	0x000000ff
        /*0328*/ 	.word	0x00000010
        /*032c*/ 	.short	0x010a
        /*032e*/ 	.byte	0x21
	.zero		1


	//   ....[34]....
        /*0330*/ 	.word	0x00001cf0
        /*0334*/ 	.word	0x000000ff
        /*0338*/ 	.word	0x00000010
        /*033c*/ 	.short	0x010a
        /*033e*/ 	.byte	0x06
	.zero		1


	//   ....[35]....
        /*0340*/ 	.word	0x00001ec0
        /*0344*/ 	.word	0x00000003
        /*0348*/ 	.word	0x00000050
        /*034c*/ 	.short	0x010a
        /*034e*/ 	.byte	0xff
	.zero		1


	//   ....[36]....
        /*0350*/ 	.word	0x00002010
        /*0354*/ 	.word	0x00000000
        /*0358*/ 	.word	0x00000000
        /*035c*/ 	.short	0x0101
        /*035e*/ 	.byte	0xff
	.zero		1


	//   ....[37]....
        /*0360*/ 	.word	0x000025b0
        /*0364*/ 	.word	0x000000ff
        /*0368*/ 	.word	0x00000000
        /*036c*/ 	.short	0x010a
        /*036e*/ 	.byte	0x04
	.zero		1


	//   ....[38]....
        /*0370*/ 	.word	0x00002650
        /*0374*/ 	.word	0x00000000
        /*0378*/ 	.word	0x00000000
        /*037c*/ 	.short	0x010a
        /*037e*/ 	.byte	0xff
	.zero		1


	//   ....[39]....
        /*0380*/ 	.word	0x00002770
        /*0384*/ 	.word	0x00000002
        /*0388*/ 	.word	0x000000b0
        /*038c*/ 	.short	0x010a
        /*038e*/ 	.byte	0xff
	.zero		1


	//   ....[40]....
        /*0390*/ 	.word	0x000027e0
        /*0394*/ 	.word	0x00000002
        /*0398*/ 	.word	0x00000000
        /*039c*/ 	.short	0x0101
        /*039e*/ 	.byte	0xff
	.zero		1


	//   ....[41]....
        /*03a0*/ 	.word	0x00002800
        /*03a4*/ 	.word	0x000000ff
        /*03a8*/ 	.word	0x00000060
        /*03ac*/ 	.short	0x010a
        /*03ae*/ 	.byte	0x04
	.zero		1


	//   ....[42]....
        /*03b0*/ 	.word	0x00002920
        /*03b4*/ 	.word	0x00000002
        /*03b8*/ 	.word	0x00000050
        /*03bc*/ 	.short	0x010a
        /*03be*/ 	.byte	0xff
	.zero		1


	//   ....[43]....
        /*03c0*/ 	.word	0x00002a20
        /*03c4*/ 	.word	0x00000002
        /*03c8*/ 	.word	0x00000000
        /*03cc*/ 	.short	0x0101
        /*03ce*/ 	.byte	0xff
	.zero		1


	//   ....[44]....
        /*03d0*/ 	.word	0x00002ab0
        /*03d4*/ 	.word	0x000000ff
        /*03d8*/ 	.word	0x00000060
        /*03dc*/ 	.short	0x0106
        /*03de*/ 	.byte	0x04
	.zero		1


	//   ....[45]....
        /*03e0*/ 	.word	0x00002ad0
        /*03e4*/ 	.word	0x000000ff
        /*03e8*/ 	.word	0x00000060
        /*03ec*/ 	.short	0x010a
        /*03ee*/ 	.byte	0x04
	.zero		1


	//   ....[46]....
        /*03f0*/ 	.word	0x00002b60
        /*03f4*/ 	.word	0x000000ff
        /*03f8*/ 	.word	0x00000060
        /*03fc*/ 	.short	0x0106
        /*03fe*/ 	.byte	0x06
	.zero		1


	//   ....[47]....
        /*0400*/ 	.word	0x00002ba0
        /*0404*/ 	.word	0x00000000
        /*0408*/ 	.word	0x00000060
        /*040c*/ 	.short	0x010a
        /*040e*/ 	.byte	0xff
	.zero		1


	//   ....[48]....
        /*0410*/ 	.word	0x00003160
        /*0414*/ 	.word	0x00000000
        /*0418*/ 	.word	0x00000050
        /*041c*/ 	.short	0x010a
        /*041e*/ 	.byte	0xff
	.zero		1


	//   ....[49]....
        /*0420*/ 	.word	0x00003270
        /*0424*/ 	.word	0x00000003
        /*0428*/ 	.word	0x00000000
        /*042c*/ 	.short	0x0101
        /*042e*/ 	.byte	0xff
	.zero		1


	//   ....[50]....
        /*0430*/ 	.word	0x00003280
        /*0434*/ 	.word	0x000000ff
        /*0438*/ 	.word	0x00000000
        /*043c*/ 	.short	0x010a
        /*043e*/ 	.byte	0x05
	.zero		1


	//   ....[51]....
        /*0440*/ 	.word	0x00003290
        /*0444*/ 	.word	0x000000ff
        /*0448*/ 	.word	0x00000090
        /*044c*/ 	.short	0x010a
        /*044e*/ 	.byte	0x2d
	.zero		1


	//   ....[52]....
        /*0450*/ 	.word	0x00003360
        /*0454*/ 	.word	0x000000ff
        /*0458*/ 	.word	0x00000000
        /*045c*/ 	.short	0x010a
        /*045e*/ 	.byte	0x07
	.zero		1


	//   ....[53]....
        /*0460*/ 	.word	0x000034a0
        /*0464*/ 	.word	0x000000ff
        /*0468*/ 	.word	0x00000000
        /*046c*/ 	.short	0x010a
        /*046e*/ 	.byte	0x06
	.zero		1


	//   ....[54]....
        /*0470*/ 	.word	0x00003880
        /*0474*/ 	.word	0x000000ff
        /*0478*/ 	.word	0x00000000
        /*047c*/ 	.short	0x010a
        /*047e*/ 	.byte	0x04
	.zero		1


	//   ....[55]....
        /*0480*/ 	.word	0x00003910
        /*0484*/ 	.word	0x000000ff
        /*0488*/ 	.word	0x00000000
        /*048c*/ 	.short	0x010a
        /*048e*/ 	.byte	0x05
	.zero		1


	//   ....[56]....
        /*0490*/ 	.word	0x000039a0
        /*0494*/ 	.word	0x000000ff
        /*0498*/ 	.word	0x00000000
        /*049c*/ 	.short	0x010a
        /*049e*/ 	.byte	0x05
	.zero		1


	//   ....[57]....
        /*04a0*/ 	.word	0x00003a30
        /*04a4*/ 	.word	0x000000ff
        /*04a8*/ 	.word	0x00000000
        /*04ac*/ 	.short	0x010a
        /*04ae*/ 	.byte	0x04
	.zero		1


	//   ....[58]....
        /*04b0*/ 	.word	0x00003f00
        /*04b4*/ 	.word	0x00000003
        /*04b8*/ 	.word	0x00000050
        /*04bc*/ 	.short	0x010a
        /*04be*/ 	.byte	0xff
	.zero		1


	//   ....[59]....
        /*04c0*/ 	.word	0x00004070
        /*04c4*/ 	.word	0x00000000
        /*04c8*/ 	.word	0x00000000
        /*04cc*/ 	.short	0x0101
        /*04ce*/ 	.byte	0xff
	.zero		1


	//   ....[60]....
        /*04d0*/ 	.word	0x00004520
        /*04d4*/ 	.word	0x000000ff
        /*04d8*/ 	.word	0x00000048
        /*04dc*/ 	.short	0x010a
        /*04de*/ 	.byte	0x06
	.zero		1


	//   ....[61]....
        /*04e0*/ 	.word	0x000046f0
        /*04e4*/ 	.word	0x000000ff
        /*04e8*/ 	.word	0x00000030
        /*04ec*/ 	.short	0x010a
        /*04ee*/ 	.byte	0x05
	.zero		1


	//   ....[62]....
        /*04f0*/ 	.word	0x00004ad0
        /*04f4*/ 	.word	0x000000ff
        /*04f8*/ 	.word	0x00000020
        /*04fc*/ 	.short	0x010b
        /*04fe*/ 	.byte	0x05
	.zero		1


	//   ....[63]....
        /*0500*/ 	.word	0x00004ae0
        /*0504*/ 	.word	0x000000ff
        /*0508*/ 	.word	0x00000000
        /*050c*/ 	.short	0x0101
        /*050e*/ 	.byte	0x04
	.zero		1


	//   ....[64]....
        /*0510*/ 	.word	0x00004b30
        /*0514*/ 	.word	0x000000ff
        /*0518*/ 	.word	0x00000000
        /*051c*/ 	.short	0x010a
        /*051e*/ 	.byte	0x04
	.zero		1


	//   ....[65]....
        /*0520*/ 	.word	0x00004bd0
        /*0524*/ 	.word	0x00000000
        /*0528*/ 	.word	0x00000000
        /*052c*/ 	.short	0x010a
        /*052e*/ 	.byte	0xff
	.zero		1


	//   ....[66]....
        /*0530*/ 	.word	0x00004e30
        /*0534*/ 	.word	0x000000ff
        /*0538*/ 	.word	0x00000050
        /*053c*/ 	.short	0x010a
        /*053e*/ 	.byte	0x04
	.zero		1


	//   ....[67]....
        /*0540*/ 	.word	0x00004f00
        /*0544*/ 	.word	0x000000ff
        /*0548*/ 	.word	0x00000000
        /*054c*/ 	.short	0x0101
        /*054e*/ 	.byte	0x04
	.zero		1


	//   ....[68]....
        /*0550*/ 	.word	0x00005b30
        /*0554*/ 	.word	0x00000000
        /*0558*/ 	.word	0x00000020
        /*055c*/ 	.short	0x010a
        /*055e*/ 	.byte	0xff
	.zero		1


	//   ....[69]....
        /*0560*/ 	.word	0x00005c30
        /*0564*/ 	.word	0x00000012
        /*0568*/ 	.word	0x00000070
        /*056c*/ 	.short	0x010a
        /*056e*/ 	.byte	0xff
	.zero		1


	//   ....[70]....
        /*0570*/ 	.word	0x00005e50
        /*0574*/ 	.word	0x00000000
        /*0578*/ 	.word	0x00000020
        /*057c*/ 	.short	0x010a
        /*057e*/ 	.byte	0xff
	.zero		1


	//   ....[71]....
        /*0580*/ 	.word	0x000061f0
        /*0584*/ 	.word	0x00000012
        /*0588*/ 	.word	0x00000070
        /*058c*/ 	.short	0x010a
        /*058e*/ 	.byte	0xff
	.zero		1


	//   ....[72]....
        /*0590*/ 	.word	0x00006da0
        /*0594*/ 	.word	0x000000ff
        /*0598*/ 	.word	0x00000000
        /*059c*/ 	.short	0x0101
        /*059e*/ 	.byte	0x04
	.zero		1


	//   ....[73]....
        /*05a0*/ 	.word	0x00008b10
        /*05a4*/ 	.word	0x00000000
        /*05a8*/ 	.word	0x00000000
        /*05ac*/ 	.short	0x0101
        /*05ae*/ 	.byte	0xff
	.zero		1


	//   ....[74]....
        /*05b0*/ 	.word	0x00008d90
        /*05b4*/ 	.word	0x00000000
        /*05b8*/ 	.word	0x000000c0
        /*05bc*/ 	.short	0x010a
        /*05be*/ 	.byte	0xff
	.zero		1


	//   ....[75]....
        /*05c0*/ 	.word	0x00008df0
        /*05c4*/ 	.word	0x00000000
        /*05c8*/ 	.word	0x00000010
        /*05cc*/ 	.short	0x010a
        /*05ce*/ 	.byte	0xff
	.zero		1


	//   ....[76]....
        /*05d0*/ 	.word	0x00008e50
        /*05d4*/ 	.word	0x00000000
        /*05d8*/ 	.word	0x00000010
        /*05dc*/ 	.short	0x010a
        /*05de*/ 	.byte	0xff
	.zero		1


	//   ....[77]....
        /*05e0*/ 	.word	0x00008ea0
        /*05e4*/ 	.word	0x00000003
        /*05e8*/ 	.word	0x00000050
        /*05ec*/ 	.short	0x010a
        /*05ee*/ 	.byte	0xff
	.zero		1


	//   ....[78]....
        /*05f0*/ 	.word	0x00008f00
        /*05f4*/ 	.word	0x00000000
        /*05f8*/ 	.word	0x00000000
        /*05fc*/ 	.short	0x010a
        /*05fe*/ 	.byte	0xff
	.zero		1


	//   ....[79]....
        /*0600*/ 	.word	0x00008f50
        /*0604*/ 	.word	0x00000002
        /*0608*/ 	.word	0x000000b0
        /*060c*/ 	.short	0x010a
        /*060e*/ 	.byte	0xff
	.zero		1


	//   ....[80]....
        /*0610*/ 	.word	0x00008fb0
        /*0614*/ 	.word	0x00000002
        /*0618*/ 	.word	0x00000060
        /*061c*/ 	.short	0x010a
        /*061e*/ 	.byte	0xff
	.zero		1


	//   ....[81]....
        /*0620*/ 	.word	0x00009000
        /*0624*/ 	.word	0x00000002
        /*0628*/ 	.word	0x00000050
        /*062c*/ 	.short	0x010a
        /*062e*/ 	.byte	0xff
	.zero		1


	//   ....[82]....
        /*0630*/ 	.word	0x00009060
        /*0634*/ 	.word	0x00000000
        /*0638*/ 	.word	0x00000060
        /*063c*/ 	.short	0x010a
        /*063e*/ 	.byte	0xff
	.zero		1


	//   ....[83]....
        /*0640*/ 	.word	0x000090b0
        /*0644*/ 	.word	0x00000000
        /*0648*/ 	.word	0x00000050
        /*064c*/ 	.short	0x010a
        /*064e*/ 	.byte	0xff
	.zero		1


	//   ....[84]....
        /*0650*/ 	.word	0x00009110
        /*0654*/ 	.word	0x00000002
        /*0658*/ 	.word	0x00000090
        /*065c*/ 	.short	0x010a
        /*065e*/ 	.byte	0xff
	.zero		1


	//   ....[85]....
        /*0660*/ 	.word	0x00009170
        /*0664*/ 	.word	0x00000000
        /*0668*/ 	.word	0x00000000
        /*066c*/ 	.short	0x010a
        /*066e*/ 	.byte	0xff
	.zero		1


	//   ....[86]....
        /*0670*/ 	.word	0x000091d0
        /*0674*/ 	.word	0x00000000
        /*0678*/ 	.word	0x00000000
        /*067c*/ 	.short	0x010a
        /*067e*/ 	.byte	0xff
	.zero		1


	//   ....[87]....
        /*0680*/ 	.word	0x00009230
        /*0684*/ 	.word	0x00000000
        /*0688*/ 	.word	0x00000000
        /*068c*/ 	.short	0x010a
        /*068e*/ 	.byte	0xff
	.zero		1


	//   ....[88]....
        /*0690*/ 	.word	0x00009290
        /*0694*/ 	.word	0x00000000
        /*0698*/ 	.word	0x00000000
        /*069c*/ 	.short	0x010a
        /*069e*/ 	.byte	0xff
	.zero		1


	//   ....[89]....
        /*06a0*/ 	.word	0x000092f0
        /*06a4*/ 	.word	0x00000000
        /*06a8*/ 	.word	0x00000000
        /*06ac*/ 	.short	0x010a
        /*06ae*/ 	.byte	0xff
	.zero		1


	//   ....[90]....
        /*06b0*/ 	.word	0x00009340
        /*06b4*/ 	.word	0x00000003
        /*06b8*/ 	.word	0x00000050
        /*06bc*/ 	.short	0x010a
        /*06be*/ 	.byte	0xff
	.zero		1


	//   ....[91]....
        /*06c0*/ 	.word	0x000093a0
        /*06c4*/ 	.word	0x00000000
        /*06c8*/ 	.word	0x00000048
        /*06cc*/ 	.short	0x010a
        /*06ce*/ 	.byte	0xff
	.zero		1


	//   ....[92]....
        /*06d0*/ 	.word	0x00009400
        /*06d4*/ 	.word	0x00000002
        /*06d8*/ 	.word	0x00000030
        /*06dc*/ 	.short	0x010a
        /*06de*/ 	.byte	0xff
	.zero		1


	//   ....[93]....
        /*06e0*/ 	.word	0x00009460
        /*06e4*/ 	.word	0x00000000
        /*06e8*/ 	.word	0x00000000
        /*06ec*/ 	.short	0x010a
        /*06ee*/ 	.byte	0xff
	.zero		1


	//   ....[94]....
        /*06f0*/ 	.word	0x000094c0
        /*06f4*/ 	.word	0x00000000
        /*06f8*/ 	.word	0x00000050
        /*06fc*/ 	.short	0x010a
        /*06fe*/ 	.byte	0xff
	.zero		1


	//   ....[95]....
        /*0700*/ 	.word	0x00009510
        /*0704*/ 	.word	0x00000000
        /*0708*/ 	.word	0x00000020
        /*070c*/ 	.short	0x010a
        /*070e*/ 	.byte	0xff
	.zero		1


	//   ....[96]....
        /*0710*/ 	.word	0x00009560
        /*0714*/ 	.word	0x00000012
        /*0718*/ 	.word	0x00000070
        /*071c*/ 	.short	0x010a
        /*071e*/ 	.byte	0xff
	.zero		1


	//----- nvinfo : EIATTR_NUM_MBARRIERS
	.align		4
.L_47:
        /*0720*/ 	.byte	0x03, 0x38
        /*0722*/ 	.short	0x001a


	//----- nvinfo : EIATTR_EXIT_INSTR_OFFSETS
	.align		4
        /*0724*/ 	.byte	0x04, 0x1c
        /*0726*/ 	.short	(.L_49 - .L_48)


	//   ....[0]....
.L_48:
        /*0728*/ 	.word	0x00002680


	//   ....[1]....
        /*072c*/ 	.word	0x00002b70


	//   ....[2]....
        /*0730*/ 	.word	0x00002bd0


	//   ....[3]....
        /*0734*/ 	.word	0x00003c90


	//   ....[4]....
        /*0738*/ 	.word	0x00004c00


	//   ....[5]....
        /*073c*/ 	.word	0x00004c40


	//   ....[6]....
        /*0740*/ 	.word	0x00008ca0


	//   ....[7]....
        /*0744*/ 	.word	0x00008d20


	//   ....[8]....
        /*0748*/ 	.word	0x00008d50


	//   ....[9]....
        /*074c*/ 	.word	0x00008d80


	//----- nvinfo : EIATTR_MAX_THREADS
	.align		4
.L_49:
        /*0750*/ 	.byte	0x04, 0x05
        /*0752*/ 	.short	(.L_51 - .L_50)
.L_50:
        /*0754*/ 	.word	0x00000100
        /*0758*/ 	.word	0x00000001
        /*075c*/ 	.word	0x00000001


	//----- nvinfo : EIATTR_CRS_STACK_SIZE
	.align		4
.L_51:
        /*0760*/ 	.byte	0x04, 0x1e
        /*0762*/ 	.short	(.L_53 - .L_52)
.L_52:
        /*0764*/ 	.word	0x00000000


	//----- nvinfo : EIATTR_CBANK_PARAM_SIZE
	.align		4
.L_53:
        /*0768*/ 	.byte	0x03, 0x19
        /*076a*/ 	.short	0x0800


	//----- nvinfo : EIATTR_PARAM_CBANK
	.align		4
        /*076c*/ 	.byte	0x04, 0x0a
        /*076e*/ 	.short	(.L_55 - .L_54)
	.align		4
.L_54:
        /*0770*/ 	.word	index@(.nv.constant0._ZN7cutlass13device_kernelINS_4gemm6kernel13GemmUniversalIN4cute5tupleIJiiiiEEENS1_10collective13CollectiveMmaINS1_35MainloopSm100TmaUmmaWarpSpecializedILi2ELi2ELi4ENS5_IJNS4_1CILi1EEESB_SB_EEEEENS5_IJNSA_ILi128EEENSA_ILi112EEESE_EEENS_6half_tENS5_IJlSB_lEEESH_SI_NS4_8TiledMMAINS4_8MMA_AtomIJNS4_20SM100_MMA_F16BF16_SSISH_SH_fLi128ELi112ELNS4_4UMMA5MajorE0ELSN_0ELNSM_7ScaleInE0ELSO_0EEEEEENS4_6LayoutISC_NS5_IJNSA_ILi0EEESS_SS_EEEEENS5_IJNS4_10UnderscoreESV_SV_EEEEENS4_13SM90_TMA_LOADENS4_14ComposedLayoutINS4_7SwizzleILi3ELi4ELi3EEENS4_18smem_ptr_flag_bitsILi16EEENSR_INS5_IJNSA_ILi8EEENSA_ILi64EEEEEENS5_IJS15_SB_EEEEEEEvNS4_8identityESY_S19_vS1A_EENS_8epilogue10collective18CollectiveEpilogueINS1C_23Sm100TmaWarpSpecializedILi2ELi1ELi112ELb1ELb0EEEJSG_NS5_IJNSR_ISE_SB_EENSR_ISF_SB_EEEEESH_SI_SH_SI_NS1C_6fusion15FusionCallbacksIS1G_NS1K_17LinearCombinationISH_fSH_fLNS_15FloatRoundStyleE2EEESG_S1J_JEEENS4_5SM1004TMEM4LOAD26SM100_TMEM_LOAD_32dp32b16xESY_NSZ_INS10_ILi1ELi4ELi3EEES13_NSR_INS5_IJS14_NSA_ILi16EEEEEENS5_IJS1V_SB_EEEEEEENS4_39AutoVectorizingCopyWithAssumedAlignmentILi128EEENS4_14SM90_TMA_STOREES1Z_S21_S21_EEEvvEEEEvNT_6ParamsE)
        /*0774*/ 	.short	0x0380
        /*0776*/ 	.short	0x0800


	//----- nvinfo : EIATTR_SW_WAR
	.align		4
.L_55:
        /*0778*/ 	.byte	0x04, 0x36
        /*077a*/ 	.short	(.L_57 - .L_56)
.L_56:
        /*077c*/ 	.word	0x00000008
.L_57:


//--------------------- .nv.callgraph             --------------------------
	.section	.nv.callgraph,"",@"SHT_CUDA_CALLGRAPH"
	.align	4
	.sectionentsize	8
	.align		4
        /*0000*/ 	.word	0x00000000
	.align		4
        /*0004*/ 	.word	0xffffffff
	.align		4
        /*0008*/ 	.word	index@(_ZN7cutlass13device_kernelINS_4gemm6kernel13GemmUniversalIN4cute5tupleIJiiiiEEENS1_10collective13CollectiveMmaINS1_35MainloopSm100TmaUmmaWarpSpecializedILi2ELi2ELi4ENS5_IJNS4_1CILi1EEESB_SB_EEEEENS5_IJNSA_ILi128EEENSA_ILi112EEESE_EEENS_6half_tENS5_IJlSB_lEEESH_SI_NS4_8TiledMMAINS4_8MMA_AtomIJNS4_20SM100_MMA_F16BF16_SSISH_SH_fLi128ELi112ELNS4_4UMMA5MajorE0ELSN_0ELNSM_7ScaleInE0ELSO_0EEEEEENS4_6LayoutISC_NS5_IJNSA_ILi0EEESS_SS_EEEEENS5_IJNS4_10UnderscoreESV_SV_EEEEENS4_13SM90_TMA_LOADENS4_14ComposedLayoutINS4_7SwizzleILi3ELi4ELi3EEENS4_18smem_ptr_flag_bitsILi16EEENSR_INS5_IJNSA_ILi8EEENSA_ILi64EEEEEENS5_IJS15_SB_EEEEEEEvNS4_8identityESY_S19_vS1A_EENS_8epilogue10collective18CollectiveEpilogueINS1C_23Sm100TmaWarpSpecializedILi2ELi1ELi112ELb1ELb0EEEJSG_NS5_IJNSR_ISE_SB_EENSR_ISF_SB_EEEEESH_SI_SH_SI_NS1C_6fusion15FusionCallbacksIS1G_NS1K_17LinearCombinationISH_fSH_fLNS_15FloatRoundStyleE2EEESG_S1J_JEEENS4_5SM1004TMEM4LOAD26SM100_TMEM_LOAD_32dp32b16xESY_NSZ_INS10_ILi1ELi4ELi3EEES13_NSR_INS5_IJS14_NSA_ILi16EEEEEENS5_IJS1V_SB_EEEEEEENS4_39AutoVectorizingCopyWithAssumedAlignmentILi128EEENS4_14SM90_TMA_STOREES1Z_S21_S21_EEEvvEEEEvNT_6ParamsE)
	.align		4
        /*000c*/ 	.word	index@(__assertfail)
	.align		4
        /*0010*/ 	.word	0x00000000
	.align		4
        /*0014*/ 	.word	0xfffffffe
	.align		4
        /*0018*/ 	.word	0x00000000
	.align		4
        /*001c*/ 	.word	0xfffffffd
	.align		4
        /*0020*/ 	.word	0x00000000
	.align		4
        /*0024*/ 	.word	0xfffffffc


//--------------------- .nv.constant4             --------------------------
	.section	.nv.constant4,"a",@progbits
	.align	8
	.align		8
.nv.constant4:
        /*0000*/ 	.dword	__assertfail
	.align		8
        /*0008*/ 	.dword	__unnamed_1
	.align		8
        /*0010*/ 	.dword	__unnamed_2
	.align		8
        /*0018*/ 	.dword	_ZN40_INTERNAL_2fe720af_4_k_cu_31c71018_133404cuda3std3__45__cpo5beginE
	.align		8
        /*0020*/ 	.dword	_ZN40_INTERNAL_2fe720af_4_k_cu_31c71018_133404cuda3std3__45__cpo3endE
	.align		8
        /*0028*/ 	.dword	_ZN40_INTERNAL_2fe720af_4_k_cu_31c71018_133404cuda3std3__45__cpo6cbeginE
	.align		8
        /*0030*/ 	.dword	_ZN40_INTERNAL_2fe720af_4_k_cu_31c71018_133404cuda3std3__45__cpo4cendE
	.align		8
        /*0038*/ 	.dword	_ZN40_INTERNAL_2fe720af_4_k_cu_31c71018_133404cuda3std3__442_GLOBAL__N__2fe720af_4_k_cu_31c71018_133406ignoreE
	.align		8
        /*0040*/ 	.dword	_ZN40_INTERNAL_2fe720af_4_k_cu_31c71018_133404cuda3std3__419piecewise_constructE
	.align		8
        /*0048*/ 	.dword	_ZN40_INTERNAL_2fe720af_4_k_cu_31c71018_133404cuda3std3__48in_placeE
	.align		8
        /*0050*/ 	.dword	_ZN40_INTERNAL_2fe720af_4_k_cu_31c71018_133404cuda3std6ranges3__45__cpo4swapE
	.align		8
        /*0058*/ 	.dword	_ZN40_INTERNAL_2fe720af_4_k_cu_31c71018_133404cuda3std6ranges3__45__cpo9iter_moveE
	.align		8
        /*0060*/ 	.dword	_ZN40_INTERNAL_2fe720af_4_k_cu_31c71018_133404cute7productE
	.align		8
        /*0068*/ 	.dword	_ZN40_INTERNAL_2fe720af_4_k_cu_31c71018_133404cute1_E
	.align		8
        /*0070*/ 	.dword	$str$25
	.align		8
        /*0078*/ 	.dword	$str$26
	.align		8
        /*0080*/ 	.dword	$str$27
	.align		8
        /*0088*/ 	.dword	$str$28


//--------------------- .text._ZN7cutlass13device_kernelINS_4gemm6kernel13GemmUniversalIN4cute5tupleIJiiiiEEENS1_10collective13CollectiveMmaINS1_35MainloopSm100TmaUmmaWarpSpecializedILi2ELi2ELi4ENS5_IJNS4_1CILi1EEESB_SB_EEEEENS5_IJNSA_ILi128EEENSA_ILi112EEESE_EEENS_6half_tENS5_IJlSB_lEEESH_SI_NS4_8TiledMMAINS4_8MMA_AtomIJNS4_20SM100_MMA_F16BF16_SSISH_SH_fLi128ELi112ELNS4_4UMMA5MajorE0ELSN_0ELNSM_7ScaleInE0ELSO_0EEEEEENS4_6LayoutISC_NS5_IJNSA_ILi0EEESS_SS_EEEEENS5_IJNS4_10UnderscoreESV_SV_EEEEENS4_13SM90_TMA_LOADENS4_14ComposedLayoutINS4_7SwizzleILi3ELi4ELi3EEENS4_18smem_ptr_flag_bitsILi16EEENSR_INS5_IJNSA_ILi8EEENSA_ILi64EEEEEENS5_IJS15_SB_EEEEEEEvNS4_8identityESY_S19_vS1A_EENS_8epilogue10collective18CollectiveEpilogueINS1C_23Sm100TmaWarpSpecializedILi2ELi1ELi112ELb1ELb0EEEJSG_NS5_IJNSR_ISE_SB_EENSR_ISF_SB_EEEEESH_SI_SH_SI_NS1C_6fusion15FusionCallbacksIS1G_NS1K_17LinearCombinationISH_fSH_fLNS_15FloatRoundStyleE2EEESG_S1J_JEEENS4_5SM1004TMEM4LOAD26SM100_TMEM_LOAD_32dp32b16xESY_NSZ_INS10_ILi1ELi4ELi3EEES13_NSR_INS5_IJS14_NSA_ILi16EEEEEENS5_IJS1V_SB_EEEEEEENS4_39AutoVectorizingCopyWithAssumedAlignmentILi128EEENS4_14SM90_TMA_STOREES1Z_S21_S21_EEEvvEEEEvNT_6ParamsE --------------------------
	.section	.text._ZN7cutlass13device_kernelINS_4gemm6kernel13GemmUniversalIN4cute5tupleIJiiiiEEENS1_10collective13CollectiveMmaINS1_35MainloopSm100TmaUmmaWarpSpecializedILi2ELi2ELi4ENS5_IJNS4_1CILi1EEESB_SB_EEEEENS5_IJNSA_ILi128EEENSA_ILi112EEESE_EEENS_6half_tENS5_IJlSB_lEEESH_SI_NS4_8TiledMMAINS4_8MMA_AtomIJNS4_20SM100_MMA_F16BF16_SSISH_SH_fLi128ELi112ELNS4_4UMMA5MajorE0ELSN_0ELNSM_7ScaleInE0ELSO_0EEEEEENS4_6LayoutISC_NS5_IJNSA_ILi0EEESS_SS_EEEEENS5_IJNS4_10UnderscoreESV_SV_EEEEENS4_13SM90_TMA_LOADENS4_14ComposedLayoutINS4_7SwizzleILi3ELi4ELi3EEENS4_18smem_ptr_flag_bitsILi16EEENSR_INS5_IJNSA_ILi8EEENSA_ILi64EEEEEENS5_IJS15_SB_EEEEEEEvNS4_8identityESY_S19_vS1A_EENS_8epilogue10collective18CollectiveEpilogueINS1C_23Sm100TmaWarpSpecializedILi2ELi1ELi112ELb1ELb0EEEJSG_NS5_IJNSR_ISE_SB_EENSR_ISF_SB_EEEEESH_SI_SH_SI_NS1C_6fusion15FusionCallbacksIS1G_NS1K_17LinearCombinationISH_fSH_fLNS_15FloatRoundStyleE2EEESG_S1J_JEEENS4_5SM1004TMEM4LOAD26SM100_TMEM_LOAD_32dp32b16xESY_NSZ_INS10_ILi1ELi4ELi3EEES13_NSR_INS5_IJS14_NSA_ILi16EEEEEENS5_IJS1V_SB_EEEEEEENS4_39AutoVectorizingCopyWithAssumedAlignmentILi128EEENS4_14SM90_TMA_STOREES1Z_S21_S21_EEEvvEEEEvNT_6ParamsE,"ax",@progbits
	.align	128
.text._ZN7cutlass13device_kernelINS_4gemm6kernel13GemmUniversalIN4cute5tupleIJiiiiEEENS1_10collective13CollectiveMmaINS1_35MainloopSm100TmaUmmaWarpSpecializedILi2ELi2ELi4ENS5_IJNS4_1CILi1EEESB_SB_EEEEENS5_IJNSA_ILi128EEENSA_ILi112EEESE_EEENS_6half_tENS5_IJlSB_lEEESH_SI_NS4_8TiledMMAINS4_8MMA_AtomIJNS4_20SM100_MMA_F16BF16_SSISH_SH_fLi128ELi112ELNS4_4UMMA5MajorE0ELSN_0ELNSM_7ScaleInE0ELSO_0EEEEEENS4_6LayoutISC_NS5_IJNSA_ILi0EEESS_SS_EEEEENS5_IJNS4_10UnderscoreESV_SV_EEEEENS4_13SM90_TMA_LOADENS4_14ComposedLayoutINS4_7SwizzleILi3ELi4ELi3EEENS4_18smem_ptr_flag_bitsILi16EEENSR_INS5_IJNSA_ILi8EEENSA_ILi64EEEEEENS5_IJS15_SB_EEEEEEEvNS4_8identityESY_S19_vS1A_EENS_8epilogue10collective18CollectiveEpilogueINS1C_23Sm100TmaWarpSpecializedILi2ELi1ELi112ELb1ELb0EEEJSG_NS5_IJNSR_ISE_SB_EENSR_ISF_SB_EEEEESH_SI_SH_SI_NS1C_6fusion15FusionCallbacksIS1G_NS1K_17LinearCombinationISH_fSH_fLNS_15FloatRoundStyleE2EEESG_S1J_JEEENS4_5SM1004TMEM4LOAD26SM100_TMEM_LOAD_32dp32b16xESY_NSZ_INS10_ILi1ELi4ELi3EEES13_NSR_INS5_IJS14_NSA_ILi16EEEEEENS5_IJS1V_SB_EEEEEEENS4_39AutoVectorizingCopyWithAssumedAlignmentILi128EEENS4_14SM90_TMA_STOREES1Z_S21_S21_EEEvvEEEEvNT_6ParamsE:
        .type           _ZN7cutlass13device_kernelINS_4gemm6kernel13GemmUniversalIN4cute5tupleIJiiiiEEENS1_10collective13CollectiveMmaINS1_35MainloopSm100TmaUmmaWarpSpecializedILi2ELi2ELi4ENS5_IJNS4_1CILi1EEESB_SB_EEEEENS5_IJNSA_ILi128EEENSA_ILi112EEESE_EEENS_6half_tENS5_IJlSB_lEEESH_SI_NS4_8TiledMMAINS4_8MMA_AtomIJNS4_20SM100_MMA_F16BF16_SSISH_SH_fLi128ELi112ELNS4_4UMMA5MajorE0ELSN_0ELNSM_7ScaleInE0ELSO_0EEEEEENS4_6LayoutISC_NS5_IJNSA_ILi0EEESS_SS_EEEEENS5_IJNS4_10UnderscoreESV_SV_EEEEENS4_13SM90_TMA_LOADENS4_14ComposedLayoutINS4_7SwizzleILi3ELi4ELi3EEENS4_18smem_ptr_flag_bitsILi16EEENSR_INS5_IJNSA_ILi8EEENSA_ILi64EEEEEENS5_IJS15_SB_EEEEEEEvNS4_8identityESY_S19_vS1A_EENS_8epilogue10collective18CollectiveEpilogueINS1C_23Sm100TmaWarpSpecializedILi2ELi1ELi112ELb1ELb0EEEJSG_NS5_IJNSR_ISE_SB_EENSR_ISF_SB_EEEEESH_SI_SH_SI_NS1C_6fusion15FusionCallbacksIS1G_NS1K_17LinearCombinationISH_fSH_fLNS_15FloatRoundStyleE2EEESG_S1J_JEEENS4_5SM1004TMEM4LOAD26SM100_TMEM_LOAD_32dp32b16xESY_NSZ_INS10_ILi1ELi4ELi3EEES13_NSR_INS5_IJS14_NSA_ILi16EEEEEENS5_IJS1V_SB_EEEEEEENS4_39AutoVectorizingCopyWithAssumedAlignmentILi128EEENS4_14SM90_TMA_STOREES1Z_S21_S21_EEEvvEEEEvNT_6ParamsE,@function
        .size           _ZN7cutlass13device_kernelINS_4gemm6kernel13GemmUniversalIN4cute5tupleIJiiiiEEENS1_10collective13CollectiveMmaINS1_35MainloopSm100TmaUmmaWarpSpecializedILi2ELi2ELi4ENS5_IJNS4_1CILi1EEESB_SB_EEEEENS5_IJNSA_ILi128EEENSA_ILi112EEESE_EEENS_6half_tENS5_IJlSB_lEEESH_SI_NS4_8TiledMMAINS4_8MMA_AtomIJNS4_20SM100_MMA_F16BF16_SSISH_SH_fLi128ELi112ELNS4_4UMMA5MajorE0ELSN_0ELNSM_7ScaleInE0ELSO_0EEEEEENS4_6LayoutISC_NS5_IJNSA_ILi0EEESS_SS_EEEEENS5_IJNS4_10UnderscoreESV_SV_EEEEENS4_13SM90_TMA_LOADENS4_14ComposedLayoutINS4_7SwizzleILi3ELi4ELi3EEENS4_18smem_ptr_flag_bitsILi16EEENSR_INS5_IJNSA_ILi8EEENSA_ILi64EEEEEENS5_IJS15_SB_EEEEEEEvNS4_8identityESY_S19_vS1A_EENS_8epilogue10collective18CollectiveEpilogueINS1C_23Sm100TmaWarpSpecializedILi2ELi1ELi112ELb1ELb0EEEJSG_NS5_IJNSR_ISE_SB_EENSR_ISF_SB_EEEEESH_SI_SH_SI_NS1C_6fusion15FusionCallbacksIS1G_NS1K_17LinearCombinationISH_fSH_fLNS_15FloatRoundStyleE2EEESG_S1J_JEEENS4_5SM1004TMEM4LOAD26SM100_TMEM_LOAD_32dp32b16xESY_NSZ_INS10_ILi1ELi4ELi3EEES13_NSR_INS5_IJS14_NSA_ILi16EEEEEENS5_IJS1V_SB_EEEEEEENS4_39AutoVectorizingCopyWithAssumedAlignmentILi128EEENS4_14SM90_TMA_STOREES1Z_S21_S21_EEEvvEEEEvNT_6ParamsE,(.L_x_138 - _ZN7cutlass13device_kernelINS_4gemm6kernel13GemmUniversalIN4cute5tupleIJiiiiEEENS1_10collective13CollectiveMmaINS1_35MainloopSm100TmaUmmaWarpSpecializedILi2ELi2ELi4ENS5_IJNS4_1CILi1EEESB_SB_EEEEENS5_IJNSA_ILi128EEENSA_ILi112EEESE_EEENS_6half_tENS5_IJlSB_lEEESH_SI_NS4_8TiledMMAINS4_8MMA_AtomIJNS4_20SM100_MMA_F16BF16_SSISH_SH_fLi128ELi112ELNS4_4UMMA5MajorE0ELSN_0ELNSM_7ScaleInE0ELSO_0EEEEEENS4_6LayoutISC_NS5_IJNSA_ILi0EEESS_SS_EEEEENS5_IJNS4_10UnderscoreESV_SV_EEEEENS4_13SM90_TMA_LOADENS4_14ComposedLayoutINS4_7SwizzleILi3ELi4ELi3EEENS4_18smem_ptr_flag_bitsILi16EEENSR_INS5_IJNSA_ILi8EEENSA_ILi64EEEEEENS5_IJS15_SB_EEEEEEEvNS4_8identityESY_S19_vS1A_EENS_8epilogue10collective18CollectiveEpilogueINS1C_23Sm100TmaWarpSpecializedILi2ELi1ELi112ELb1ELb0EEEJSG_NS5_IJNSR_ISE_SB_EENSR_ISF_SB_EEEEESH_SI_SH_SI_NS1C_6fusion15FusionCallbacksIS1G_NS1K_17LinearCombinationISH_fSH_fLNS_15FloatRoundStyleE2EEESG_S1J_JEEENS4_5SM1004TMEM4LOAD26SM100_TMEM_LOAD_32dp32b16xESY_NSZ_INS10_ILi1ELi4ELi3EEES13_NSR_INS5_IJS14_NSA_ILi16EEEEEENS5_IJS1V_SB_EEEEEEENS4_39AutoVectorizingCopyWithAssumedAlignmentILi128EEENS4_14SM90_TMA_STOREES1Z_S21_S21_EEEvvEEEEvNT_6ParamsE)
        .other          _ZN7cutlass13device_kernelINS_4gemm6kernel13GemmUniversalIN4cute5tupleIJiiiiEEENS1_10collective13CollectiveMmaINS1_35MainloopSm100TmaUmmaWarpSpecializedILi2ELi2ELi4ENS5_IJNS4_1CILi1EEESB_SB_EEEEENS5_IJNSA_ILi128EEENSA_ILi112EEESE_EEENS_6half_tENS5_IJlSB_lEEESH_SI_NS4_8TiledMMAINS4_8MMA_AtomIJNS4_20SM100_MMA_F16BF16_SSISH_SH_fLi128ELi112ELNS4_4UMMA5MajorE0ELSN_0ELNSM_7ScaleInE0ELSO_0EEEEEENS4_6LayoutISC_NS5_IJNSA_ILi0EEESS_SS_EEEEENS5_IJNS4_10UnderscoreESV_SV_EEEEENS4_13SM90_TMA_LOADENS4_14ComposedLayoutINS4_7SwizzleILi3ELi4ELi3EEENS4_18smem_ptr_flag_bitsILi16EEENSR_INS5_IJNSA_ILi8EEENSA_ILi64EEEEEENS5_IJS15_SB_EEEEEEEvNS4_8identityESY_S19_vS1A_EENS_8epilogue10collective18CollectiveEpilogueINS1C_23Sm100TmaWarpSpecializedILi2ELi1ELi112ELb1ELb0EEEJSG_NS5_IJNSR_ISE_SB_EENSR_ISF_SB_EEEEESH_SI_SH_SI_NS1C_6fusion15FusionCallbacksIS1G_NS1K_17LinearCombinationISH_fSH_fLNS_15FloatRoundStyleE2EEESG_S1J_JEEENS4_5SM1004TMEM4LOAD26SM100_TMEM_LOAD_32dp32b16xESY_NSZ_INS10_ILi1ELi4ELi3EEES13_NSR_INS5_IJS14_NSA_ILi16EEEEEENS5_IJS1V_SB_EEEEEEENS4_39AutoVectorizingCopyWithAssumedAlignmentILi128EEENS4_14SM90_TMA_STOREES1Z_S21_S21_EEEvvEEEEvNT_6ParamsE,@"STO_CUDA_ENTRY STV_DEFAULT"
_ZN7cutlass13device_kernelINS_4gemm6kernel13GemmUniversalIN4cute5tupleIJiiiiEEENS1_10collective13CollectiveMmaINS1_35MainloopSm100TmaUmmaWarpSpecializedILi2ELi2ELi4ENS5_IJNS4_1CILi1EEESB_SB_EEEEENS5_IJNSA_ILi128EEENSA_ILi112EEESE_EEENS_6half_tENS5_IJlSB_lEEESH_SI_NS4_8TiledMMAINS4_8MMA_AtomIJNS4_20SM100_MMA_F16BF16_SSISH_SH_fLi128ELi112ELNS4_4UMMA5MajorE0ELSN_0ELNSM_7ScaleInE0ELSO_0EEEEEENS4_6LayoutISC_NS5_IJNSA_ILi0EEESS_SS_EEEEENS5_IJNS4_10UnderscoreESV_SV_EEEEENS4_13SM90_TMA_LOADENS4_14ComposedLayoutINS4_7SwizzleILi3ELi4ELi3EEENS4_18smem_ptr_flag_bitsILi16EEENSR_INS5_IJNSA_ILi8EEENSA_ILi64EEEEEENS5_IJS15_SB_EEEEEEEvNS4_8identityESY_S19_vS1A_EENS_8epilogue10collective18CollectiveEpilogueINS1C_23Sm100TmaWarpSpecializedILi2ELi1ELi112ELb1ELb0EEEJSG_NS5_IJNSR_ISE_SB_EENSR_ISF_SB_EEEEESH_SI_SH_SI_NS1C_6fusion15FusionCallbacksIS1G_NS1K_17LinearCombinationISH_fSH_fLNS_15FloatRoundStyleE2EEESG_S1J_JEEENS4_5SM1004TMEM4LOAD26SM100_TMEM_LOAD_32dp32b16xESY_NSZ_INS10_ILi1ELi4ELi3EEES13_NSR_INS5_IJS14_NSA_ILi16EEEEEENS5_IJS1V_SB_EEEEEEENS4_39AutoVectorizingCopyWithAssumedAlignmentILi128EEENS4_14SM90_TMA_STOREES1Z_S21_S21_EEEvvEEEEvNT_6ParamsE:
[----:B------:R-:W1:Y:S01]  /*0000*/  LDC R1, c[0x0][0x37c] ;  /* 0x0000df00ff017b82 */ /* 0x000e620000000800 */
[----:B------:R-:W2:Y:S01]  /*0010*/  S2R R2, SR_TID.X ;  /* 0x0000000000027919 */ /* 0x000ea20000002100 */
[----:B------:R-:W3:Y:S01]  /*0020*/  LDCU.64 UR8, c[0x0][0x890] ;  /* 0x00011200ff0877ac */ /* 0x000ee20008000a00 */
[----:B------:R-:W-:Y:S02]  /*0030*/  PRMT R232, RZ, 0x7610, R232 ;  /* 0x00007610ffe87816 */ /* 0x000fe400000000e8 */
[----:B------:R-:W-:Y:S01]  /*0040*/  ELECT P3, URZ, PT ;  /* 0x0000000000ff782f */ /* 0x000fe20003860000 */
[----:B---3--:R-:W-:-:S04]  /*0050*/  UISETP.NE.U32.AND UP0, UPT, UR8, URZ, UPT ;  /* 0x000000ff0800728c */ /* 0x008fc8000bf05070 */
[----:B------:R-:W-:Y:S01]  /*0060*/  UISETP.NE.AND.EX UP0, UPT, UR9, URZ, UPT, UP0 ;  /* 0x000000ff0900728c */ /* 0x000fe2000bf05300 */
[----:B--2---:R-:W-:-:S05]  /*0070*/  SHF.R.U32.HI R233, RZ, 0x5, R2 ;  /* 0x00000005ffe97819 */ /* 0x004fca0000011602 */
[----:B------:R-:W2:Y:S02]  /*0080*/  SHFL.IDX PT, R0, R233, RZ, 0x1f ;  /* 0x00001fffe9007589 */ /* 0x000ea400000e0000 */
[----:B--2---:R-:W-:Y:S01]  /*0090*/  R2UR UR18, R0 ;  /* 0x00000000001272ca */ /* 0x004fe200000e0000 */
[----:B-1----:R-:W-:-:S14]  /*00a0*/  BRA.U UP0, `(.L_x_0) ;  /* 0x0000000100307547 */ /* 0x002fdc000b800000 */
[----:B------:R-:W1:Y:S02]  /*00b0*/  LDCU.64 UR4, c[0x0][0x888] ;  /* 0x00011100ff0477ac */ /* 0x000e640008000a00 */
[----:B-1----:R-:W-:-:S04]  /*00c0*/  UISETP.NE.U32.AND UP0, UPT, UR4, URZ, UPT ;  /* 0x000000ff0400728c */ /* 0x002fc8000bf05070 */
[----:B------:R-:W-:-:S09]  /*00d0*/  UISETP.NE.AND.EX UP0, UPT, UR5, URZ, UPT, UP0 ;  /* 0x000000ff0500728c */ /* 0x000fd2000bf05300 */
[----:B------:R-:W-:Y:S05]  /*00e0*/  BRA.U !UP0, `(.L_x_1) ;  /* 0x0000000108147547 */ /* 0x000fea000b800000 */
[----:B------:R-:W1:Y:S01]  /*00f0*/  LDC.64 R4, c[0x0][0x888] ;  /* 0x00022200ff047b82 */ /* 0x000e620000000a00 */
[----:B------:R-:W1:Y:S02]  /*0100*/  LDCU.64 UR4, c[0x0][0x358] ;  /* 0x00006b00ff0477ac */ /* 0x000e640008000a00 */
[----:B-1----:R1:W5:Y:S01]  /*0110*/  LDG.E R121, desc[UR4][R4.64] ;  /* 0x0000000404797981 */ /* 0x002362000c1e1900 */
[----:B------:R-:W-:Y:S01]  /*0120*/  HFMA2 R232, -RZ, RZ, 0, 5.9604644775390625e-08 ;  /* 0x00000001ffe87431 */ /* 0x000fe200000001ff */
[----:B------:R-:W-:Y:S05]  /*0130*/  BRA `(.L_x_0) ;  /* 0x00000000000c7947 */ /* 0x000fea0003800000 */
.L_x_1:
[----:B------:R-:W1:Y:S01]  /*0140*/  LDCU UR4, c[0x0][0x880] ;  /* 0x00011000ff0477ac */ /* 0x000e620008000800 */
[----:B------:R-:W-:Y:S01]  /*0150*/  HFMA2 R232, -RZ, RZ, 0, 5.9604644775390625e-08 ;  /* 0x00000001ffe87431 */ /* 0x000fe200000001ff */
[----:B-1----:R-:W-:-:S07]  /*0160*/  MOV R121, UR4 ;  /* 0x0000000400797c02 */ /* 0x002fce0008000f00 */
.L_x_0:
[----:B------:R-:W2:Y:S02]  /*0170*/  LDCU.64 UR4, c[0x0][0x8b0] ;  /* 0x00011600ff0477ac */ /* 0x000ea40008000a00 */
[----:B--2---:R-:W-:-:S04]  /*0180*/  UISETP.NE.U32.AND UP0, UPT, UR4, URZ, UPT ;  /* 0x000000ff0400728c */ /* 0x004fc8000bf05070 */
[----:B------:R-:W-:-:S09]  /*0190*/  UISETP.NE.AND.EX UP0, UPT, UR5, URZ, UPT, UP0 ;  /* 0x000000ff0500728c */ /* 0x000fd2000bf05300 */
[----:B------:R-:W-:Y:S05]  /*01a0*/  BRA.U UP0, `(.L_x_2) ;  /* 0x0000000100287547 */ /* 0x000fea000b800000 */
[----:B------:R-:W2:Y:S02]  /*01b0*/  LDCU.64 UR4, c[0x0][0x8a8] ;  /* 0x00011500ff0477ac */ /* 0x000ea40008000a00 */
[----:B--2---:R-:W-:-:S04]  /*01c0*/  UISETP.NE.U32.AND UP0, UPT, UR4, URZ, UPT ;  /* 0x000000ff0400728c */ /* 0x004fc8000bf05070 */
[----:B------:R-:W-:-:S09]  /*01d0*/  UISETP.NE.AND.EX UP0, UPT, UR5, URZ, UPT, UP0 ;  /* 0x000000ff0500728c */ /* 0x000fd2000bf05300 */
[----:B------:R-:W-:Y:S05]  /*01e0*/  BRA.U !UP0, `(.L_x_3) ;  /* 0x0000000108107547 */ /* 0x000fea000b800000 */
[----:B-1----:R-:W1:Y:S01]  /*01f0*/  LDC.64 R4, c[0x0][0x8a8] ;  /* 0x00022a00ff047b82 */ /* 0x002e620000000a00 */
[----:B------:R-:W1:Y:S02]  /*0200*/  LDCU.64 UR4, c[0x0][0x358] ;  /* 0x00006b00ff0477ac */ /* 0x000e640008000a00 */
[----:B-1----:R2:W5:Y:S01]  /*0210*/  LDG.E R120, desc[UR4][R4.64] ;  /* 0x0000000404787981 */ /* 0x002562000c1e1900 */
[----:B------:R-:W-:Y:S05]  /*0220*/  BRA `(.L_x_2) ;  /* 0x0000000000087947 */ /* 0x000fea0003800000 */
.L_x_3:
[----:B------:R-:W2:Y:S02]  /*0230*/  LDCU UR4, c[0x0][0x8a0] ;  /* 0x00011400ff0477ac */ /* 0x000ea40008000800 */
[----:B--2---:R-:W-:Y:S02]  /*0240*/  MOV R120, UR4 ;  /* 0x0000000400787c02 */ /* 0x004fe40008000f00 */
.L_x_2:
[----:B-12---:R-:W-:Y:S01]  /*0250*/  IMAD.U32 R4, RZ, RZ, UR18 ;  /* 0x00000012ff047e24 */ /* 0x006fe2000f8e00ff */
[----:B------:R-:W-:Y:S04]  /*0260*/  BSSY.RECONVERGENT B0, `(.L_x_4) ;  /* 0x000000c000007945 */ /* 0x000fe80003800200 */
[C---:B------:R-:W-:Y:S02]  /*0270*/  ISETP.NE.OR P1, PT, R4.reuse, 0x1, !P3 ;  /* 0x000000010400780c */ /* 0x040fe40005f25670 */
[----:B------:R-:W-:-:S11]  /*0280*/  ISETP.NE.OR P0, PT, R4, 0x3, !P3 ;  /* 0x000000030400780c */ /* 0x000fd60005f05670 */
[----:B------:R-:W-:Y:S05]  /*0290*/  @P1 BRA `(.L_x_5) ;  /* 0x0000000000201947 */ /* 0x000fea0003800000 */
[----:B------:R-:W1:Y:S02]  /*02a0*/  LDCU.64 UR4, c[0x0][0x348] ;  /* 0x00006900ff0477ac */ /* 0x000e640008000a00 */
[----:B-1----:R-:W-:Y:S02]  /*02b0*/  UIADD3 UR6, UP1, UPT, UR4, 0x80, URZ ;  /* 0x0000008004067890 */ /* 0x002fe4000ff3e0ff */
[----:B------:R-:W-:Y:S02]  /*02c0*/  UIADD3 UR4, UP0, UPT, UR4, 0x180, URZ ;  /* 0x0000018004047890 */ /* 0x000fe4000ff1e0ff */
[----:B------:R-:W-:Y:S02]  /*02d0*/  UIADD3.X UR7, UPT, UPT, URZ, UR5, URZ, UP1, !UPT ;  /* 0x00000005ff077290 */ /* 0x000fe40008ffe4ff */
[----:B------:R-:W-:-:S07]  /*02e0*/  UIADD3.X UR5, UPT, UPT, URZ, UR5, URZ, UP0, !UPT ;  /* 0x00000005ff057290 */ /* 0x000fce00087fe4ff */
[----:B------:R1:W-:Y:S02]  /*02f0*/  UTMACCTL.PF [UR6] ;  /* 0x00000000060079b9 */ /* 0x0003e40008040000 */
[----:B------:R1:W-:Y:S02]  /*0300*/  UTMACCTL.PF [UR4] ;  /* 0x00000000040079b9 */ /* 0x0003e40008040000 */
[----:B-1----:R-:W-:Y:S01]  /*0310*/  NOP ;  /* 0x0000000000007918 */ /* 0x002fe20000000000 */
.L_x_5:
[----:B------:R-:W-:Y:S05]  /*0320*/  BSYNC.RECONVERGENT B0 ;  /* 0x0000000000007941 */ /* 0x000fea0003800200 */
.L_x_4:
[----:B------:R-:W-:Y:S04]  /*0330*/  BSSY.RECONVERGENT B0, `(.L_x_6) ;  /* 0x000000a000007945 */ /* 0x000fe80003800200 */
        /* <DEDUP_REMOVED lines=9> */
.L_x_7:
[----:B------:R-:W-:Y:S05]  /*03d0*/  BSYNC.RECONVERGENT B0 ;  /* 0x0000000000007941 */ /* 0x000fea0003800200 */
.L_x_6:
[----:B------:R-:W1:Y:S01]  /*03e0*/  LDCU.64 UR4, c[0x0][0x888] ;  /* 0x00011100ff0477ac */ /* 0x000e620008000a00 */
[----:B------:R-:W-:Y:S02]  /*03f0*/  UISETP.EQ.U32.AND UP1, UPT, UR8, URZ, UPT ;  /* 0x000000ff0800728c */ /* 0x000fe4000bf22070 */
[----:B------:R-:W-:Y:S02]  /*0400*/  UPLOP3.LUT UP3, UPT, UPT, UPT, UPT, 0x80, 0x8 ;  /* 0x000000000008789c */ /* 0x000fe40003f6f070 */
[----:B-1----:R-:W-:-:S04]  /*0410*/  UISETP.NE.U32.AND UP0, UPT, UR4, URZ, UPT ;  /* 0x000000ff0400728c */ /* 0x002fc8000bf05070 */
[----:B------:R-:W-:-:S04]  /*0420*/  UISETP.NE.AND.EX UP2, UPT, UR5, URZ, UPT, UP0 ;  /* 0x000000ff0500728c */ /* 0x000fc8000bf45300 */
[----:B------:R-:W-:-:S04]  /*0430*/  UISETP.EQ.OR.EX UP4, UPT, UR9, URZ, !UP2, UP1 ;  /* 0x000000ff0900728c */ /* 0x000fc8000d782710 */
[----:B------:R-:W-:-:S05]  /*0440*/  UP2UR UR63, UPR, URZ, 0x10 ;  /* 0x00000010ff3f7883 */ /* 0x000fca0008000000 */
[----:B------:R-:W-:Y:S07]  /*0450*/  BRA.U !UP4, `(.L_x_8) ;  /* 0x000000010c207547 */ /* 0x000fee000b800000 */
[----:B------:R-:W-:Y:S01]  /*0460*/  UISETP.NE.U32.AND UP1, UPT, UR8, URZ, UPT ;  /* 0x000000ff0800728c */ /* 0x000fe2000bf25070 */
[----:B-----5:R-:W-:Y:S01]  /*0470*/  FSETP.NEU.AND P0, PT, R121, RZ, PT ;  /* 0x000000ff7900720b */ /* 0x020fe20003f0d000 */
[----:B------:R-:W-:Y:S02]  /*0480*/  USEL UR4, URZ, 0xffffffff, UP2 ;  /* 0xffffffffff047887 */ /* 0x000fe40009000000 */
[----:B------:R-:W-:-:S10]  /*0490*/  UISETP.NE.AND.EX UP1, UPT, UR9, URZ, UPT, UP1 ;  /* 0x000000ff0900728c */ /* 0x000fd4000bf25310 */
[----:B------:R-:W-:Y:S01]  /*04a0*/  VOTEU.ANY UP0, P0 ;  /* 0x0000000000ff7886 */ /* 0x000fe20000000100 */
[----:B------:R-:W-:-:S04]  /*04b0*/  @!UP1 USEL UR4, URZ, 0xffffffff, UP0 ;  /* 0xffffffffff049887 */ /* 0x000fc80008000000 */
[----:B------:R-:W-:-:S04]  /*04c0*/  ULOP3.LUT UR4, UR4, 0x1, URZ, 0xc0, !UPT ;  /* 0x0000000104047892 */ /* 0x000fc8000f8ec0ff */
[----:B------:R-:W-:-:S11]  /*04d0*/  UISETP.NE.U32.AND UP3, UPT, UR4, 0x1, UPT ;  /* 0x000000010400788c */ /* 0x000fd6000bf65070 */
.L_x_8:
[----:B------:R-:W1:Y:S01]  /*04e0*/  SHFL.IDX PT, R0, R233, RZ, 0x1f ;  /* 0x00001fffe9007589 */ /* 0x000e6200000e0000 */
[----:B------:R-:W-:-:S04]  /*04f0*/  UISETP.NE.AND UP0, UPT, UR18, 0x2, UPT ;  /* 0x000000021200788c */ /* 0x000fc8000bf05270 */
[----:B------:R-:W-:Y:S01]  /*0500*/  USEL UR49, URZ, 0x1, UP0 ;  /* 0x00000001ff317887 */ /* 0x000fe20008000000 */
[----:B-1----:R-:W-:-:S13]  /*0510*/  ISETP.NE.AND P0, PT, R0, RZ, PT ;  /* 0x000000ff0000720c */ /* 0x002fda0003f05270 */
[----:B------:R-:W-:Y:S05]  /*0520*/  @P0 BRA `(.L_x_9) ;  /* 0x0000000000380947 */ /* 0x000fea0003800000 */
[----:B------:R-:W1:Y:S01]  /*0530*/  S2UR UR4, SR_CgaCtaId ;  /* 0x00000000000479c3 */ /* 0x000e620000008800 */
[----:B------:R-:W-:Y:S01]  /*0540*/  UMOV UR5, 0x400 ;  /* 0x0000040000057882 */ /* 0x000fe20000000000 */
[----:B------:R-:W-:Y:S01]  /*0550*/  UMOV UR6, 0x1 ;  /* 0x0000000100067882 */ /* 0x000fe20000000000 */
[----:B------:R-:W-:Y:S01]  /*0560*/  ELECT P0, URZ, PT ;  /* 0x0000000000ff782f */ /* 0x000fe20003800000 */
[----:B------:R-:W-:-:S04]  /*0570*/  UIADD3 UR6, UPT, UPT, -UR6, 0x100000, URZ ;  /* 0x0010000006067890 */ /* 0x000fc8000fffe1ff */
[----:B------:R-:W-:Y:S02]  /*0580*/  USHF.L.U32 UR7, UR6, 0xb, URZ ;  /* 0x0000000b06077899 */ /* 0x000fe400080006ff */
[----:B------:R-:W-:Y:S02]  /*0590*/  USHF.L.U32 UR6, UR6, 0x1, URZ ;  /* 0x0000000106067899 */ /* 0x000fe400080006ff */
[----:B-1----:R-:W-:Y:S01]  /*05a0*/  ULEA UR4, UR4, UR5, 0x18 ;  /* 0x0000000504047291 */ /* 0x002fe2000f8ec0ff */
[----:B------:R-:W1:Y:S11]  /*05b0*/  FENCE.VIEW.ASYNC.S ;  /* 0x00000000000073c6 */ /* 0x000e760000000000 */
[----:B-1----:R1:W2:Y:S01]  /*05c0*/  SYNCS.EXCH.64 URZ, [UR4], UR6 ;  /* 0x0000000604ff75b2 */ /* 0x0022a20008000100 */
[----:B------:R1:W3:Y:S01]  /*05d0*/  SYNCS.EXCH.64 URZ, [UR4+0x10], UR6 ;  /* 0x0000100604ff75b2 */ /* 0x0002e20008000100 */
[----:B------:R1:W4:Y:S01]  /*05e0*/  SYNCS.EXCH.64 URZ, [UR4+0x8], UR6 ;  /* 0x0000080604ff75b2 */ /* 0x0003220008000100 */
[----:B------:R1:W1:Y:S01]  /*05f0*/  SYNCS.EXCH.64 URZ, [UR4+0x18], UR6 ;  /* 0x0000180604ff75b2 */ /* 0x0002620008000100 */
[----:B------:R-:W-:Y:S01]  /*0600*/  NOP ;  /* 0x0000000000007918 */ /* 0x000fe20000000000 */
.L_x_9:
[----:B------:R-:W2:Y:S01]  /*0610*/  SHFL.IDX PT, R0, R233, RZ, 0x1f ;  /* 0x00001fffe9007589 */ /* 0x000ea200000e0000 */
[----:B------:R-:W-:Y:S01]  /*0620*/  NOP ;  /* 0x0000000000007918 */ /* 0x000fe20000000000 */
[----:B--2---:R-:W-:-:S13]  /*0630*/  ISETP.NE.AND P0, PT, R0, 0x1, PT ;  /* 0x000000010000780c */ /* 0x004fda0003f05270 */
[----:B------:R-:W-:Y:S05]  /*0640*/  @P0 BRA `(.L_x_10) ;  /* 0x0000000000480947 */ /* 0x000fea0003800000 */
[----:B-1----:R-:W1:Y:S01]  /*0650*/  S2UR UR4, SR_CgaCtaId ;  /* 0x00000000000479c3 */ /* 0x002e620000008800 */
[----:B------:R-:W-:Y:S01]  /*0660*/  UMOV UR5, 0x400 ;  /* 0x0000040000057882 */ /* 0x000fe20000000000 */
[----:B------:R-:W-:Y:S01]  /*0670*/  UMOV UR8, 0x20 ;  /* 0x0000002000087882 */ /* 0x000fe20000000000 */
[----:B------:R-:W-:Y:S01]  /*0680*/  UMOV UR6, 0x80 ;  /* 0x0000008000067882 */ /* 0x000fe20000000000 */
[----:B------:R-:W-:-:S04]  /*0690*/  UIADD3 UR8, UPT, UPT, -UR8, 0x100000, URZ ;  /* 0x0010000008087890 */ /* 0x000fc8000fffe1ff */
[----:B------:R-:W-:Y:S02]  /*06a0*/  USHF.L.U32 UR9, UR8, 0xb, URZ ;  /* 0x0000000b08097899 */ /* 0x000fe400080006ff */
[----:B------:R-:W-:Y:S02]  /*06b0*/  USHF.L.U32 UR8, UR8, 0x1, URZ ;  /* 0x0000000108087899 */ /* 0x000fe400080006ff */
[----:B------:R-:W-:-:S04]  /*06c0*/  UIADD3 UR6, UPT, UPT, -UR6, 0x100000, URZ ;  /* 0x0010000006067890 */ /* 0x000fc8000fffe1ff */
[----:B------:R-:W-:Y:S02]  /*06d0*/  USHF.L.U32 UR7, UR6, 0xb, URZ ;  /* 0x0000000b06077899 */ /* 0x000fe400080006ff */
[----:B------:R-:W-:Y:S01]  /*06e0*/  USHF.L.U32 UR6, UR6, 0x1, URZ ;  /* 0x0000000106067899 */ /* 0x000fe200080006ff */
[----:B------:R-:W-:Y:S01]  /*06f0*/  ELECT P0, URZ, PT ;  /* 0x0000000000ff782f */ /* 0x000fe20003800000 */
[----:B-1----:R-:W-:Y:S01]  /*0700*/  ULEA UR4, UR4, UR5, 0x18 ;  /* 0x0000000504047291 */ /* 0x002fe2000f8ec0ff */
[----:B------:R-:W1:Y:S11]  /*0710*/  FENCE.VIEW.ASYNC.S ;  /* 0x00000000000073c6 */ /* 0x000e760000000000 */
[----:B-1----:R2:W1:Y:S01]  /*0720*/  SYNCS.EXCH.64 URZ, [UR4+0x20], UR8 ;  /* 0x0000200804ff75b2 */ /* 0x0024620008000100 */
[----:B------:R2:W1:Y:S01]  /*0730*/  SYNCS.EXCH.64 URZ, [UR4+0x30], UR6 ;  /* 0x0000300604ff75b2 */ /* 0x0004620008000100 */
[----:B------:R2:W1:Y:S01]  /*0740*/  SYNCS.EXCH.64 URZ, [UR4+0x28], UR8 ;  /* 0x0000280804ff75b2 */ /* 0x0004620008000100 */
[----:B------:R2:W1:Y:S02]  /*0750*/  SYNCS.EXCH.64 URZ, [UR4+0x38], UR6 ;  /* 0x0000380604ff75b2 */ /* 0x0004640008000100 */
[----:B--2---:R-:W-:Y:S01]  /*0760*/  NOP ;  /* 0x0000000000007918 */ /* 0x004fe20000000000 */
.L_x_10:
[----:B------:R-:W2:Y:S01]  /*0770*/  SHFL.IDX PT, R0, R233, RZ, 0x1f ;  /* 0x00001fffe9007589 */ /* 0x000ea200000e0000 */
[----:B------:R-:W-:Y:S01]  /*0780*/  NOP ;  /* 0x0000000000007918 */ /* 0x000fe20000000000 */
[----:B--2---:R-:W-:-:S13]  /*0790*/  ISETP.NE.AND P0, PT, R0, 0x3, PT ;  /* 0x000000030000780c */ /* 0x004fda0003f05270 */
[----:B------:R-:W-:Y:S05]  /*07a0*/  @P0 BRA `(.L_x_11) ;  /* 0x0000000000300947 */ /* 0x000fea0003800000 */
[----:B-1----:R-:W1:Y:S01]  /*07b0*/  S2UR UR4, SR_CgaCtaId ;  /* 0x00000000000479c3 */ /* 0x002e620000008800 */
[----:B------:R-:W-:Y:S01]  /*07c0*/  UMOV UR6, 0x400 ;  /* 0x0000040000067882 */ /* 0x000fe20000000000 */
[----:B------:R-:W-:Y:S01]  /*07d0*/  UMOV UR5, 0x20 ;  /* 0x0000002000057882 */ /* 0x000fe20000000000 */
[----:B------:R-:W-:Y:S01]  /*07e0*/  ELECT P0, URZ, PT ;  /* 0x0000000000ff782f */ /* 0x000fe20003800000 */
[----:B-1----:R-:W-:Y:S02]  /*07f0*/  ULEA UR6, UR4, UR6, 0x18 ;  /* 0x0000000604067291 */ /* 0x002fe4000f8ec0ff */
[----:B------:R-:W-:-:S04]  /*0800*/  UIADD3 UR4, UPT, UPT, -UR5, 0x100000, URZ ;  /* 0x0010000005047890 */ /* 0x000fc8000fffe1ff */
[----:B------:R-:W-:Y:S02]  /*0810*/  USHF.L.U32 UR5, UR4, 0xb, URZ ;  /* 0x0000000b04057899 */ /* 0x000fe400080006ff */
[----:B------:R-:W-:Y:S01]  /*0820*/  USHF.L.U32 UR4, UR4, 0x1, URZ ;  /* 0x0000000104047899 */ /* 0x000fe200080006ff */
[----:B------:R-:W1:Y:S11]  /*0830*/  FENCE.VIEW.ASYNC.S ;  /* 0x00000000000073c6 */ /* 0x000e760000000000 */
[----:B-1----:R2:W1:Y:S01]  /*0840*/  SYNCS.EXCH.64 URZ, [UR6+0x40], UR4 ;  /* 0x0000400406ff75b2 */ /* 0x0024620008000100 */
[----:B------:R2:W1:Y:S02]  /*0850*/  SYNCS.EXCH.64 URZ, [UR6+0x48], UR4 ;  /* 0x0000480406ff75b2 */ /* 0x0004640008000100 */
[----:B--2---:R-:W-:Y:S01]  /*0860*/  NOP ;  /* 0x0000000000007918 */ /* 0x004fe20000000000 */
.L_x_11:
[----:B------:R-:W2:Y:S01]  /*0870*/  SHFL.IDX PT, R0, R233, RZ, 0x1f ;  /* 0x00001fffe9007589 */ /* 0x000ea200000e0000 */
[----:B------:R-:W-:Y:S01]  /*0880*/  NOP ;  /* 0x0000000000007918 */ /* 0x000fe20000000000 */
[----:B--2---:R-:W-:-:S13]  /*0890*/  ISETP.NE.AND P0, PT, R0, 0x4, PT ;  /* 0x000000040000780c */ /* 0x004fda0003f05270 */
[----:B------:R-:W-:Y:S05]  /*08a0*/  @P0 BRA `(.L_x_12) ;  /* 0x00000000004c0947 */ /* 0x000fea0003800000 */
[----:B-1----:R-:W1:Y:S01]  /*08b0*/  S2UR UR6, SR_CgaCtaId ;  /* 0x00000000000679c3 */ /* 0x002e620000008800 */
[----:B------:R-:W-:Y:S01]  /*08c0*/  UMOV UR4, 0x100 ;  /* 0x0000010000047882 */ /* 0x000fe20000000000 */
[----:B------:R-:W-:Y:S01]  /*08d0*/  UMOV UR5, 0x400 ;  /* 0x0000040000057882 */ /* 0x000fe20000000000 */
[----:B------:R-:W-:Y:S01]  /*08e0*/  USEL UR4, UR4, 0xe0, UP3 ;  /* 0x000000e004047887 */ /* 0x000fe20009800000 */
[----:B------:R-:W-:Y:S01]  /*08f0*/  UMOV UR8, 0x1 ;  /* 0x0000000100087882 */ /* 0x000fe20000000000 */
[----:B------:R-:W-:Y:S01]  /*0900*/  ELECT P0, URZ, PT ;  /* 0x0000000000ff782f */ /* 0x000fe20003800000 */
[----:B------:R-:W-:-:S04]  /*0910*/  UIADD3 UR8, UPT, UPT, -UR8, 0x100000, URZ ;  /* 0x0010000008087890 */ /* 0x000fc8000fffe1ff */
[----:B------:R-:W-:Y:S02]  /*0920*/  USHF.L.U32 UR9, UR8, 0xb, URZ ;  /* 0x0000000b08097899 */ /* 0x000fe400080006ff */
[----:B------:R-:W-:Y:S02]  /*0930*/  USHF.L.U32 UR8, UR8, 0x1, URZ ;  /* 0x0000000108087899 */ /* 0x000fe400080006ff */
[----:B-1----:R-:W-:Y:S02]  /*0940*/  ULEA UR6, UR6, UR5, 0x18 ;  /* 0x0000000506067291 */ /* 0x002fe4000f8ec0ff */
[----:B------:R-:W-:-:S04]  /*0950*/  UIADD3 UR4, UPT, UPT, -UR4, 0x100000, URZ ;  /* 0x0010000004047890 */ /* 0x000fc8000fffe1ff */
[----:B------:R-:W-:Y:S02]  /*0960*/  USHF.L.U32 UR5, UR4, 0xb, URZ ;  /* 0x0000000b04057899 */ /* 0x000fe400080006ff */
[----:B------:R-:W-:Y:S01]  /*0970*/  USHF.L.U32 UR4, UR4, 0x1, URZ ;  /* 0x0000000104047899 */ /* 0x000fe200080006ff */
[----:B------:R-:W1:Y:S03]  /*0980*/  FENCE.VIEW.ASYNC.S ;  /* 0x00000000000073c6 */ /* 0x000e660000000000 */
[----:B-1----:R2:W1:Y:S08]  /*0990*/  SYNCS.EXCH.64 URZ, [UR6+0x50], UR8 ;  /* 0x0000500806ff75b2 */ /* 0x0024700008000100 */
[----:B------:R2:W1:Y:S01]  /*09a0*/  SYNCS.EXCH.64 URZ, [UR6+0x60], UR4 ;  /* 0x0000600406ff75b2 */ /* 0x0004620008000100 */
[----:B------:R2:W1:Y:S01]  /*09b0*/  SYNCS.EXCH.64 URZ, [UR6+0x58], UR8 ;  /* 0x0000580806ff75b2 */ /* 0x0004620008000100 */
[----:B------:R2:W1:Y:S02]  /*09c0*/  SYNCS.EXCH.64 URZ, [UR6+0x68], UR4 ;  /* 0x0000680406ff75b2 */ /* 0x0004640008000100 */
[----:B--2---:R-:W-:Y:S01]  /*09d0*/  NOP ;  /* 0x0000000000007918 */ /* 0x004fe20000000000 */
.L_x_12:
        /* <DEDUP_REMOVED lines=20> */
[----:B------:R2:W1:Y:S01]  /*0b20*/  SYNCS.EXCH.64 URZ, [UR4+0x98], UR6 ;  /* 0x0000980604ff75b2 */ /* 0x0004620008000100 */
[----:B------:R2:W1:Y:S01]  /*0b30*/  SYNCS.EXCH.64 URZ, [UR4+0x80], UR8 ;  /* 0x0000800804ff75b2 */ /* 0x0004620008000100 */
[----:B------:R2:W1:Y:S01]  /*0b40*/  SYNCS.EXCH.64 URZ, [UR4+0xa0], UR6 ;  /* 0x0000a00604ff75b2 */ /* 0x0004620008000100 */
[----:B------:R2:W1:Y:S01]  /*0b50*/  SYNCS.EXCH.64 URZ, [UR4+0x88], UR8 ;  /* 0x0000880804ff75b2 */ /* 0x0004620008000100 */
[----:B------:R2:W1:Y:S02]  /*0b60*/  SYNCS.EXCH.64 URZ, [UR4+0xa8], UR6 ;  /* 0x0000a80604ff75b2 */ /* 0x0004640008000100 */
[----:B--2---:R-:W-:Y:S01]  /*0b70*/  NOP ;  /* 0x0000000000007918 */ /* 0x004fe20000000000 */
.L_x_13:
[----:B------:R-:W2:Y:S01]  /*0b80*/  SHFL.IDX PT, R0, R233, RZ, 0x1f ;  /* 0x00001fffe9007589 */ /* 0x000ea200000e0000 */
[----:B------:R-:W1:Y:S01]  /*0b90*/  S2UR UR47, SR_CTAID.X ;  /* 0x00000000002f79c3 */ /* 0x000e620000002500 */
[----:B------:R-:W-:-:S07]  /*0ba0*/  NOP ;  /* 0x0000000000007918 */ /* 0x000fce0000000000 */
[----:B------:R-:W1:Y:S01]  /*0bb0*/  S2UR UR48, SR_CTAID.Y ;  /* 0x00000000003079c3 */ /* 0x000e620000002600 */
[----:B--2---:R-:W-:-:S13]  /*0bc0*/  ISETP.NE.AND P0, PT, R0, 0x3, PT ;  /* 0x000000030000780c */ /* 0x004fda0003f05270 */
[----:B-1----:R-:W-:Y:S05]  /*0bd0*/  @P0 BRA `(.L_x_14) ;  /* 0x0000000000380947 */ /* 0x002fea0003800000 */
        /* <DEDUP_REMOVED lines=9> */
[----:B-1----:R1:W2:Y:S01]  /*0c70*/  SYNCS.EXCH.64 URZ, [UR4+0xb0], UR6 ;  /* 0x0000b00604ff75b2 */ /* 0x0022a20008000100 */
[----:B------:R1:W1:Y:S01]  /*0c80*/  SYNCS.EXCH.64 URZ, [UR4+0xc0], UR6 ;  /* 0x0000c00604ff75b2 */ /* 0x0002620008000100 */
[----:B------:R1:W1:Y:S01]  /*0c90*/  SYNCS.EXCH.64 URZ, [UR4+0xb8], UR6 ;  /* 0x0000b80604ff75b2 */ /* 0x0002620008000100 */
[----:B------:R1:W1:Y:S01]  /*0ca0*/  SYNCS.EXCH.64 URZ, [UR4+0xc8], UR6 ;  /* 0x0000c80604ff75b2 */ /* 0x0002620008000100 */
[----:B------:R-:W-:Y:S01]  /*0cb0*/  NOP ;  /* 0x0000000000007918 */ /* 0x000fe20000000000 */
.L_x_14:
[----:B------:R-:W-:-:S05]  /*0cc0*/  CS2R.32 R3, SR_CgaSize ;  /* 0x0000000000037805 */ /* 0x000fca0000008a00 */
[----:B------:R-:W-:-:S05]  /*0cd0*/  IMAD R3, R3, -0xa0, RZ ;  /* 0xffffff6003037824 */ /* 0x000fca00078e02ff */
[----:B------:R-:W-:-:S14]  /*0ce0*/  R2UR UR5, R3 ;  /* 0x00000000030572ca */ /* 0x000fdc00000e0000 */
[----:B------:R-:W3:Y:S01]  /*0cf0*/  LDCU UR5, c[0x0][UR5+0x2b0] ;  /* 0x00005600050577ac */ /* 0x000ee20008000800 */
[----:B------:R-:W-:Y:S01]  /*0d00*/  I2FP.F32.U32 R3, UR47 ;  /* 0x0000002f00037c45 */ /* 0x000fe20008201000 */
[----:B------:R-:W-:Y:S01]  /*0d10*/  NOP ;  /* 0x0000000000007918 */ /* 0x000fe20000000000 */
[----:B------:R-:W-:Y:S02]  /*0d20*/  I2FP.F32.U32 R0, UR48 ;  /* 0x0000003000007c45 */ /* 0x000fe40008201000 */
[----:B------:R-:W-:-:S06]  /*0d30*/  RPCMOV.32 Rpc.LO, R2 ;  /* 0x0000000200007352 */ /* 0x000fcc0000000000 */
[----:B------:R-:W-:-:S05]  /*0d40*/  CS2R.32 R2, SR_CgaSize ;  /* 0x0000000000027805 */ /* 0x000fca0000008a00 */
[----:B------:R-:W-:-:S05]  /*0d50*/  IMAD R2, R2, -0xa0, RZ ;  /* 0xffffff6002027824 */ /* 0x000fca00078e02ff */
[----:B-1----:R-:W-:Y:S02]  /*0d60*/  R2UR UR4, R2 ;  /* 0x00000000020472ca */ /* 0x002fe400000e0000 */
[----:B------:R-:W-:-:S12]  /*0d70*/  RPCMOV.32 R2, Rpc.LO ;  /* 0x0000000000027353 */ /* 0x000fd80000000000 */
[----:B------:R-:W1:Y:S01]  /*0d80*/  LDCU UR4, c[0x0][UR4+0x2b4] ;  /* 0x00005680040477ac */ /* 0x000e620008000800 */
[----:B------:R-:W1:Y:S01]  /*0d90*/  S2UR UR36, SR_CTAID.Z ;  /* 0x00000000002479c3 */ /* 0x000e620000002700 */
[----:B------:R-:W4:Y:S01]  /*0da0*/  LDCU UR19, c[0x0][0xb24] ;  /* 0x00016480ff1377ac */ /* 0x000f220008000800 */
[----:B------:R-:W-:-:S06]  /*0db0*/  RPCMOV.32 Rpc.LO, R2 ;  /* 0x0000000200007352 */ /* 0x000fcc0000000000 */
[----:B------:R-:W-:-:S05]  /*0dc0*/  CS2R.32 R2, SR_CgaSize ;  /* 0x0000000000027805 */ /* 0x000fca0000008a00 */
[----:B------:R-:W-:-:S05]  /*0dd0*/  IMAD R2, R2, -0xa0, RZ ;  /* 0xffffff6002027824 */ /* 0x000fca00078e02ff */
[----:B------:R-:W-:Y:S02]  /*0de0*/  R2UR UR62, R2 ;  /* 0x00000000023e72ca */ /* 0x000fe400000e0000 */
[----:B------:R-:W-:-:S12]  /*0df0*/  RPCMOV.32 R2, Rpc.LO ;  /* 0x0000000000027353 */ /* 0x000fd80000000000 */
[----:B------:R-:W2:Y:S01]  /*0e00*/  LDCU UR62, c[0x0][UR62+0x2a0] ;  /* 0x000054003e3e77ac */ /* 0x000ea20008000800 */
[----:B------:R-:W-:-:S06]  /*0e10*/  RPCMOV.32 Rpc.LO, R2 ;  /* 0x0000000200007352 */ /* 0x000fcc0000000000 */
[----:B------:R-:W-:-:S05]  /*0e20*/  CS2R.32 R2, SR_CgaSize ;  /* 0x0000000000027805 */ /* 0x000fca0000008a00 */
[----:B------:R-:W-:-:S05]  /*0e30*/  IMAD R2, R2, -0xa0, RZ ;  /* 0xffffff6002027824 */ /* 0x000fca00078e02ff */
[----:B------:R-:W-:Y:S02]  /*0e40*/  R2UR UR61, R2 ;  /* 0x00000000023d72ca */ /* 0x000fe400000e0000 */
[----:B------:R-:W-:-:S12]  /*0e50*/  RPCMOV.32 R2, Rpc.LO ;  /* 0x0000000000027353 */ /* 0x000fd80000000000 */
[----:B------:R-:W2:Y:S01]  /*0e60*/  LDCU UR61, c[0x0][UR61+0x2a4] ;  /* 0x000054803d3d77ac */ /* 0x000ea20008000800 */
[----:B---3--:R-:W-:Y:S01]  /*0e70*/  FMUL R3, R3, UR5 ;  /* 0x0000000503037c20 */ /* 0x008fe20008400000 */
[----:B-1----:R-:W-:-:S05]  /*0e80*/  FMUL R0, R0, UR4 ;  /* 0x0000000400007c20 */ /* 0x002fca0008400000 */
[----:B------:R-:W1:Y:S01]  /*0e90*/  F2I.U32.TRUNC.NTZ R3, R3 ;  /* 0x0000000300037305 */ /* 0x000e62000020f000 */
[----:B----4-:R-:W-:-:S07]  /*0ea0*/  UISETP.GE.AND UP0, UPT, UR19, 0x1, UPT ;  /* 0x000000011300788c */ /* 0x010fce000bf06270 */
[----:B------:R-:W3:Y:S01]  /*0eb0*/  F2I.U32.TRUNC.NTZ R0, R0 ;  /* 0x0000000000007305 */ /* 0x000ee2000020f000 */
[----:B-1----:R-:W-:Y:S02]  /*0ec0*/  R2UR UR4, R3 ;  /* 0x00000000030472ca */ /* 0x002fe400000e0000 */
[----:B---3--:R-:W-:-:S11]  /*0ed0*/  R2UR UR6, R0 ;  /* 0x00000000000672ca */ /* 0x008fd600000e0000 */
[----:B------:R-:W-:-:S04]  /*0ee0*/  UIADD3 UR5, UPT, UPT, -UR4, URZ, URZ ;  /* 0x000000ff04057290 */ /* 0x000fc8000fffe1ff */
[----:B--2---:R-:W-:Y:S02]  /*0ef0*/  UIMAD UR62, UR62, UR5, UR47 ;  /* 0x000000053e3e72a4 */ /* 0x004fe4000f8e022f */
[----:B------:R-:W-:-:S04]  /*0f00*/  UIADD3 UR4, UPT, UPT, -UR6, URZ, URZ ;  /* 0x000000ff06047290 */ /* 0x000fc8000fffe1ff */
[----:B------:R-:W-:Y:S01]  /*0f10*/  UIMAD UR61, UR61, UR4, UR48 ;  /* 0x000000043d3d72a4 */ /* 0x000fe2000f8e0230 */
[----:B------:R-:W-:Y:S06]  /*0f20*/  BAR.SYNC.DEFER_BLOCKING 0x0 ;  /* 0x0000000000007b1d */ /* 0x000fec0000010000 */
[----:B------:R-:W-:Y:S05]  /*0f30*/  BRA.U !UP0, `(.L_x_15) ;  /* 0x0000000108d47547 */ /* 0x000fea000b800000 */
[----:B------:R-:W1:Y:S01]  /*0f40*/  LDCU.128 UR20, c[0x0][0xb10] ;  /* 0x00016200ff1477ac */ /* 0x000e620008000c00 */
[----:B------:R-:W2:Y:S01]  /*0f50*/  LDCU UR6, c[0x0][0x370] ;  /* 0x00006e00ff0677ac */ /* 0x000ea20008000800 */
[----:B------:R-:W3:Y:S01]  /*0f60*/  LDCU UR4, c[0x0][0x374] ;  /* 0x00006e80ff0477ac */ /* 0x000ee20008000800 */
[----:B------:R-:W4:Y:S01]  /*0f70*/  LDCU UR24, c[0x0][0xb0c] ;  /* 0x00016180ff1877ac */ /* 0x000f220008000800 */
[----:B------:R-:W4:Y:S01]  /*0f80*/  LDCU UR5, c[0x0][0xb20] ;  /* 0x00016400ff0577ac */ /* 0x000f220008000800 */
[----:B------:R-:W4:Y:S01]  /*0f90*/  LDCU.64 UR16, c[0x0][0xb28] ;  /* 0x00016500ff1077ac */ /* 0x000f220008000a00 */
[----:B-1----:R-:W-:Y:S02]  /*0fa0*/  UISETP.NE.AND UP0, UPT, UR22, 0x1, UPT ;  /* 0x000000011600788c */ /* 0x002fe4000bf05270 */
[----:B---3--:R-:W-:Y:S02]  /*0fb0*/  UIMAD.WIDE.U32 UR8, UR4, UR23, URZ ;  /* 0x00000017040872a5 */ /* 0x008fe4000f8e00ff */
[----:B--2---:R-:W-:-:S02]  /*0fc0*/  UIMAD.WIDE.U32 UR10, UR6, UR20, URZ ;  /* 0x00000014060a72a5 */ /* 0x004fc4000f8e00ff */
[----:B----4-:R-:W-:Y:S02]  /*0fd0*/  UISETP.NE.AND UP1, UPT, UR24, 0x1, UPT ;  /* 0x000000011800788c */ /* 0x010fe4000bf25270 */
[----:B------:R-:W-:Y:S01]  /*0fe0*/  UISETP.NE.AND UP4, UPT, UR19, 0x1, UPT ;  /* 0x000000011300788c */ /* 0x000fe2000bf85270 */
[----:B------:R-:W-:Y:S02]  /*0ff0*/  UMOV UR8, UR9 ;  /* 0x0000000900087c82 */ /* 0x000fe40008000000 */
[----:B------:R-:W-:Y:S01]  /*1000*/  UMOV UR10, UR11 ;  /* 0x0000000b000a7c82 */ /* 0x000fe20008000000 */
[----:B------:R-:W-:Y:S02]  /*1010*/  @UP0 USHF.R.U32.HI UR4, URZ, UR5, UR8 ;  /* 0x00000005ff040299 */ /* 0x000fe40008011608 */
[----:B------:R-:W-:Y:S02]  /*1020*/  UIMAD.WIDE.U32 UR12, UR48, UR23, URZ ;  /* 0x00000017300c72a5 */ /* 0x000fe4000f8e00ff */
[----:B------:R-:W-:-:S02]  /*1030*/  UIMAD.WIDE.U32 UR8, UR4, UR16, URZ ;  /* 0x00000010040872a5 */ /* 0x000fc4000f8e00ff */
[----:B------:R-:W-:Y:S02]  /*1040*/  @UP1 USHF.R.U32.HI UR6, URZ, UR21, UR10 ;  /* 0x00000015ff061299 */ /* 0x000fe4000801160a */
[----:B------:R-:W-:Y:S02]  /*1050*/  UIMAD.WIDE.U32 UR14, UR47, UR20, URZ ;  /* 0x000000142f0e72a5 */ /* 0x000fe4000f8e00ff */
[----:B------:R-:W-:Y:S01]  /*1060*/  UIMAD.WIDE.U32 UR10, UR6, UR16, URZ ;  /* 0x00000010060a72a5 */ /* 0x000fe2000f8e00ff */
[----:B------:R-:W-:Y:S01]  /*1070*/  UMOV UR12, UR13 ;  /* 0x0000000d000c7c82 */ /* 0x000fe20008000000 */
[----:B------:R-:W-:Y:S01]  /*1080*/  UMOV UR8, UR9 ;  /* 0x0000000900087c82 */ /* 0x000fe20008000000 */
[----:B------:R-:W-:Y:S02]  /*1090*/  USHF.R.U32.HI UR12, URZ, UR5, UR12 ;  /* 0x00000005ff0c7299 */ /* 0x000fe4000801160c */
[----:B------:R-:W-:Y:S01]  /*10a0*/  @UP4 USHF.R.U32.HI UR4, URZ, UR17, UR8 ;  /* 0x00000011ff044299 */ /* 0x000fe20008011608 */
[----:B------:R-:W-:Y:S01]  /*10b0*/  UMOV UR14, UR15 ;  /* 0x0000000f000e7c82 */ /* 0x000fe20008000000 */
[----:B------:R-:W-:Y:S01]  /*10c0*/  UMOV UR10, UR11 ;  /* 0x0000000b000a7c82 */ /* 0x000fe20008000000 */
[----:B------:R-:W-:-:S02]  /*10d0*/  USHF.R.U32.HI UR14, URZ, UR21, UR14 ;  /* 0x00000015ff0e7299 */ /* 0x000fc4000801160e */
[----:B------:R-:W-:Y:S02]  /*10e0*/  USEL UR5, UR48, UR12, !UP0 ;  /* 0x0000000c30057287 */ /* 0x000fe4000c000000 */
[----:B------:R-:W-:Y:S02]  /*10f0*/  @UP4 USHF.R.U32.HI UR6, URZ, UR17, UR10 ;  /* 0x00000011ff064299 */ /* 0x000fe4000801160a */
[----:B------:R-:W-:Y:S02]  /*1100*/  UIMAD UR7, UR4, UR19, URZ ;  /* 0x00000013040772a4 */ /* 0x000fe4000f8e02ff */
[----:B------:R-:W-:Y:S02]  /*1110*/  USEL UR4, UR47, UR14, !UP1 ;  /* 0x0000000e2f047287 */ /* 0x000fe4000c800000 */
[----:B------:R-:W-:Y:S02]  /*1120*/  UIMAD UR10, UR6, UR19, URZ ;  /* 0x00000013060a72a4 */ /* 0x000fe4000f8e02ff */
[----:B------:R-:W-:-:S02]  /*1130*/  UISETP.GE.AND UP0, UPT, UR5, UR7, UPT ;  /* 0x000000070500728c */ /* 0x000fc4000bf06270 */
[----:B------:R-:W-:Y:S02]  /*1140*/  UIMAD.WIDE.U32 UR8, UR5, UR16, URZ ;  /* 0x00000010050872a5 */ /* 0x000fe4000f8e00ff */
[----:B------:R-:W-:Y:S02]  /*1150*/  UISETP.GE.OR UP0, UPT, UR4, UR10, UP0 ;  /* 0x0000000a0400728c */ /* 0x000fe40008706670 */
[----:B------:R-:W-:Y:S02]  /*1160*/  UIMAD.WIDE.U32 UR10, UR4, UR16, URZ ;  /* 0x00000010040a72a5 */ /* 0x000fe4000f8e00ff */
[----:B------:R-:W-:Y:S01]  /*1170*/  UIADD3 UR10, UPT, UPT, -UR4, URZ, URZ ;  /* 0x000000ff040a7290 */ /* 0x000fe2000fffe1ff */
[----:B------:R-:W-:Y:S01]  /*1180*/  UMOV UR7, UR9 ;  /* 0x0000000900077c82 */ /* 0x000fe20008000000 */
[----:B------:R-:W-:Y:S02]  /*1190*/  UIADD3 UR9, UPT, UPT, -UR5, URZ, URZ ;  /* 0x000000ff05097290 */ /* 0x000fe4000fffe1ff */
[----:B------:R-:W-:-:S03]  /*11a0*/  USHF.R.U32.HI UR7, URZ, UR17, UR7 ;  /* 0x00000011ff077299 */ /* 0x000fc60008011607 */
[----:B------:R-:W-:Y:S01]  /*11b0*/  @!UP0 UMOV UR8, UR11 ;  /* 0x0000000b00088c82 */ /* 0x000fe20008000000 */
[----:B------:R-:W-:Y:S02]  /*11c0*/  UIMAD UR48, UR22, UR9, UR48 ;  /* 0x00000009163072a4 */ /* 0x000fe4000f8e0230 */
[----:B------:R-:W-:Y:S02]  /*11d0*/  USEL UR7, UR5, UR7, !UP4 ;  /* 0x0000000705077287 */ /* 0x000fe4000e000000 */
[----:B------:R-:W-:Y:S02]  /*11e0*/  @!UP0 USHF.R.U32.HI UR8, URZ, UR17, UR8 ;  /* 0x00000011ff088299 */ /* 0x000fe40008011608 */
[----:B------:R-:W-:Y:S02]  /*11f0*/  UIADD3 UR9, UPT, UPT, -UR7, URZ, URZ ;  /* 0x000000ff07097290 */ /* 0x000fe4000fffe1ff */
[----:B------:R-:W-:Y:S02]  /*1200*/  @!UP0 USEL UR8, UR4, UR8, !UP4 ;  /* 0x0000000804088287 */ /* 0x000fe4000e000000 */
[----:B------:R-:W-:-:S02]  /*1210*/  UIMAD UR9, UR19, UR9, UR5 ;  /* 0x00000009130972a4 */ /* 0x000fc4000f8e0205 */
[----:B------:R-:W-:Y:S02]  /*1220*/  @!UP0 UIADD3 UR7, UPT, UPT, UR7, -UR8, URZ ;  /* 0x8000000807078290 */ /* 0x000fe4000fffe0ff */
[----:B------:R-:W-:Y:S02]  /*1230*/  @!UP0 UIMAD UR8, UR9, UR6, UR8 ;  /* 0x00000006090882a4 */ /* 0x000fe4000f8e0208 */
[----:B------:R-:W-:Y:S02]  /*1240*/  @!UP0 UIMAD UR5, UR7, UR19, UR4 ;  /* 0x00000013070582a4 */ /* 0x000fe4000f8e0204 */
[----:B------:R-:W-:Y:S02]  /*1250*/  UIMAD UR6, UR24, UR10, UR47 ;  /* 0x0000000a180672a4 */ /* 0x000fe4000f8e022f */
[----:B------:R-:W-:Y:S01]  /*1260*/  UIMAD UR48, UR5, UR22, UR48 ;  /* 0x00000016053072a4 */ /* 0x000fe2000f8e0230 */
[----:B------:R-:W-:Y:S02]  /*1270*/  @!UP0 UMOV UR4, UR8 ;  /* 0x0000000800048c82 */ /* 0x000fe40008000000 */
[----:B------:R-:W-:-:S12]  /*1280*/  UIMAD UR47, UR4, UR24, UR6 ;  /* 0x00000018042f72a4 */ /* 0x000fd8000f8e0206 */
.L_x_15:
[----:B------:R-:W1:Y:S01]  /*1290*/  LDCU UR4, c[0x0][0xb30] ;  /* 0x00016600ff0477ac */ /* 0x000e620008000800 */
[----:B------:R-:W2:Y:S01]  /*12a0*/  S2UR UR15, SR_CgaCtaId ;  /* 0x00000000000f79c3 */ /* 0x000ea20000008800 */
[----:B-1----:R-:W-:-:S09]  /*12b0*/  UISETP.NE.AND UP0, UPT, UR4, 0x1, UPT ;  /* 0x000000010400788c */ /* 0x002fd2000bf05270 */
[----:B--2---:R-:W-:Y:S05]  /*12c0*/  BRA.U UP0, `(.L_x_16) ;  /* 0x0000000100447547 */ /* 0x004fea000b800000 */
[----:B------:R-:W1:Y:S01]  /*12d0*/  LDCU.128 UR8, c[0x0][0xb10] ;  /* 0x00016200ff0877ac */ /* 0x000e620008000c00 */
[----:B------:R-:W2:Y:S01]  /*12e0*/  LDCU UR12, c[0x0][0xb0c] ;  /* 0x00016180ff0c77ac */ /* 0x000ea20008000800 */
[----:B------:R-:W3:Y:S01]  /*12f0*/  LDCU UR13, c[0x0][0xb20] ;  /* 0x00016400ff0d77ac */ /* 0x000ee20008000800 */
[----:B-1----:R-:W-:Y:S02]  /*1300*/  UIMAD.WIDE.U32 UR6, UR47, UR8, URZ ;  /* 0x000000082f0672a5 */ /* 0x002fe4000f8e00ff */
[----:B------:R-:W-:Y:S02]  /*1310*/  UIMAD.WIDE.U32 UR4, UR48, UR11, URZ ;  /* 0x0000000b300472a5 */ /* 0x000fe4000f8e00ff */
[----:B--2---:R-:W-:Y:S02]  /*1320*/  UISETP.NE.AND UP1, UPT, UR12, 0x1, UPT ;  /* 0x000000010c00788c */ /* 0x004fe4000bf25270 */
[----:B------:R-:W-:Y:S01]  /*1330*/  UISETP.NE.AND UP0, UPT, UR10, 0x1, UPT ;  /* 0x000000010a00788c */ /* 0x000fe2000bf05270 */
[----:B------:R-:W-:-:S02]  /*1340*/  UMOV UR6, UR7 ;  /* 0x0000000700067c82 */ /* 0x000fc40008000000 */
[----:B------:R-:W-:Y:S01]  /*1350*/  UMOV UR4, UR5 ;  /* 0x0000000500047c82 */ /* 0x000fe20008000000 */
[----:B------:R-:W-:Y:S02]  /*1360*/  USHF.R.U32.HI UR6, URZ, UR9, UR6 ;  /* 0x00000009ff067299 */ /* 0x000fe40008011606 */
[----:B---3--:R-:W-:Y:S02]  /*1370*/  USHF.R.U32.HI UR4, URZ, UR13, UR4 ;  /* 0x0000000dff047299 */ /* 0x008fe40008011604 */
[----:B------:R-:W-:Y:S02]  /*1380*/  USEL UR5, UR47, UR6, !UP1 ;  /* 0x000000062f057287 */ /* 0x000fe4000c800000 */
[----:B------:R-:W-:-:S04]  /*1390*/  USEL UR4, UR48, UR4, !UP0 ;  /* 0x0000000430047287 */ /* 0x000fc8000c000000 */
[----:B------:R-:W-:Y:S02]  /*13a0*/  UIADD3 UR6, UPT, UPT, UR5, -UR4, URZ ;  /* 0x8000000405067290 */ /* 0x000fe4000fffe0ff */
[----:B------:R-:W-:Y:S02]  /*13b0*/  UIADD3 UR4, UPT, UPT, -UR5, UR4, URZ ;  /* 0x0000000405047290 */ /* 0x000fe4000fffe1ff */
[----:B------:R-:W-:Y:S02]  /*13c0*/  UIMAD UR48, UR6, UR10, UR48 ;  /* 0x0000000a063072a4 */ /* 0x000fe4000f8e0230 */
[----:B------:R-:W-:-:S12]  /*13d0*/  UIMAD UR47, UR4, UR12, UR47 ;  /* 0x0000000c042f72a4 */ /* 0x000fd8000f8e022f */
.L_x_16:
[----:B------:R-:W-:Y:S01]  /*13e0*/  BAR.SYNC.DEFER_BLOCKING 0x0 ;  /* 0x0000000000007b1d */ /* 0x000fe20000010000 */
[----:B------:R-:W-:Y:S01]  /*13f0*/  UISETP.NE.AND UP0, UPT, UR18, 0x2, UPT ;  /* 0x000000021200788c */ /* 0x000fe2000bf05270 */
[----:B------:R-:W-:Y:S02]  /*1400*/  ISETP.NE.OR P3, PT, R4, 0x2, !P3 ;  /* 0x000000020400780c */ /* 0x000fe40005f65670 */
[----:B------:R-:W-:Y:S02]  /*1410*/  LOP3.LUT R0, R2, 0x1f, RZ, 0xc0, !PT ;  /* 0x0000001f02007812 */ /* 0x000fe400078ec0ff */
[----:B------:R-:W1:Y:S04]  /*1420*/  LDCU UR21, c[0x0][0xb24] ;  /* 0x00016480ff1577ac */ /* 0x000e680008000800 */
[----:B------:R-:W-:Y:S05]  /*1430*/  BRA.U UP0, `(.L_x_17) ;  /* 0x0000001100987547 */ /* 0x000fea000b800000 */
[----:B------:R-:W2:Y:S01]  /*1440*/  LDCU UR6, c[0x0][0x38c] ;  /* 0x00007180ff0677ac */ /* 0x000ea20008000800 */
[----:B------:R-:W-:Y:S01]  /*1450*/  PLOP3.LUT P1, PT, PT, PT, UP3, 0x80, 0x8 ;  /* 0x000000000008781c */ /* 0x000fe20003f2f038 */
[----:B------:R-:W-:Y:S01]  /*1460*/  IMAD.MOV.U32 R12, RZ, RZ, 0x1 ;  /* 0x00000001ff0c7424 */ /* 0x000fe200078e00ff */
[----:B------:R-:W-:Y:S02]  /*1470*/  ISETP.EQ.OR P2, PT, R0, RZ, P3 ;  /* 0x000000ff0000720c */ /* 0x000fe40001f42670 */
[----:B------:R-:W-:Y:S02]  /*1480*/  CS2R R10, SRZ ;  /* 0x00000000000a7805 */ /* 0x000fe4000001ff00 */
[----:B------:R-:W-:Y:S01]  /*1490*/  PLOP3.LUT P1, PT, P1, PT, PT, 0x8, 0x80 ;  /* 0x000000000080781c */ /* 0x000fe20000f2e170 */
[----:B------:R-:W-:Y:S01]  /*14a0*/  IMAD.MOV.U32 R9, RZ, RZ, RZ ;  /* 0x000000ffff097224 */ /* 0x000fe200078e00ff */
[----:B------:R-:W3:Y:S01]  /*14b0*/  LDCU UR43, c[0x0][0x370] ;  /* 0x00006e00ff2b77ac */ /* 0x000ee20008000800 */
[----:B------:R-:W-:Y:S01]  /*14c0*/  IMAD.MOV.U32 R8, RZ, RZ, 0x1 ;  /* 0x00000001ff087424 */ /* 0x000fe200078e00ff */
[----:B------:R-:W4:Y:S01]  /*14d0*/  LDCU.64 UR40, c[0x0][0x348] ;  /* 0x00006900ff2877ac */ /* 0x000f220008000a00 */
[----:B------:R-:W1:Y:S01]  /*14e0*/  LDCU UR42, c[0x0][0x374] ;  /* 0x00006e80ff2a77ac */ /* 0x000e620008000800 */
[----:B--2---:R-:W-:-:S02]  /*14f0*/  UIADD3 UR5, UPT, UPT, UR6, 0x7f, URZ ;  /* 0x0000007f06057890 */ /* 0x004fc4000fffe0ff */
[----:B------:R-:W-:Y:S02]  /*1500*/  UIADD3 UR49, UPT, UPT, UR6, 0xfe, URZ ;  /* 0x000000fe06317890 */ /* 0x000fe4000fffe0ff */
[----:B------:R-:W-:Y:S01]  /*1510*/  USHF.R.S32.HI UR4, URZ, 0x1f, UR5 ;  /* 0x0000001fff047899 */ /* 0x000fe20008011405 */
[----:B------:R-:W-:-:S03]  /*1520*/  UMOV UR29, URZ ;  /* 0x000000ff001d7c82 */ /* 0x000fc60008000000 */
[----:B------:R-:W-:Y:S02]  /*1530*/  ULEA.HI UR4, UR4, UR5, URZ, 0x7 ;  /* 0x0000000504047291 */ /* 0x000fe4000f8f38ff */
[----:B------:R-:W-:Y:S02]  /*1540*/  UIADD3 UR5, UPT, UPT, UR6, -0x1, URZ ;  /* 0xffffffff06057890 */ /* 0x000fe4000fffe0ff */
[----:B------:R-:W-:Y:S02]  /*1550*/  USHF.R.S32.HI UR45, URZ, 0x7, UR4 ;  /* 0x00000007ff2d7899 */ /* 0x000fe40008011404 */
[----:B------:R-:W-:Y:S02]  /*1560*/  UISETP.GE.U32.AND UP1, UPT, UR5, -0xff, UPT ;  /* 0xffffff010500788c */ /* 0x000fe4000bf26070 */
[----:B------:R-:W-:-:S04]  /*1570*/  UISETP.LT.U32.AND UP0, UPT, UR45, 0x2, UPT ;  /* 0x000000022d00788c */ /* 0x000fc8000bf01070 */
[----:B------:R-:W-:-:S04]  /*1580*/  USEL UR44, UR45, 0x2, UP0 ;  /* 0x000000022d2c7887 */ /* 0x000fc80008000000 */
[----:B------:R-:W-:Y:S02]  /*1590*/  UIADD3 UR30, UPT, UPT, UR44, -0x1, URZ ;  /* 0xffffffff2c1e7890 */ /* 0x000fe4000fffe0ff */
[----:B------:R-:W-:Y:S02]  /*15a0*/  @UP1 UIADD3 UR30, UPT, UPT, UR44, URZ, URZ ;  /* 0x000000ff2c1e1290 */ /* 0x000fe4000fffe0ff */
[----:B------:R-:W-:Y:S02]  /*15b0*/  UIADD3 UR46, UPT, UPT, UR45, -UR44, URZ ;  /* 0x8000002c2d2e7290 */ /* 0x000fe4000fffe0ff */
[----:B-1-34-:R-:W-:-:S12]  /*15c0*/  UIADD3 UR30, UPT, UPT, UR30, 0x1, URZ ;  /* 0x000000011e1e7890 */ /* 0x01afd8000fffe0ff */
.L_x_35:
[----:B------:R-:W-:Y:S01]  /*15d0*/  UISETP.NE.AND UP0, UPT, UR15, URZ, UPT ;  /* 0x000000ff0f00728c */ /* 0x000fe2000bf05270 */
[----:B------:R-:W1:Y:S08]  /*15e0*/  S2UR UR15, SR_CgaCtaId ;  /* 0x00000000000f79c3 */ /* 0x000e700000008800 */
[----:B------:R-:W-:Y:S05]  /*15f0*/  BRA.U UP0, `(.L_x_18) ;  /* 0x0000000100347547 */ /* 0x000fea000b800000 */
[----:B------:R-:W2:Y:S01]  /*1600*/  S2R R0, SR_CgaCtaId ;  /* 0x0000000000007919 */ /* 0x000ea20000008800 */
[----:B------:R-:W-:-:S04]  /*1610*/  MOV R2, 0x400 ;  /* 0x0000040000027802 */ /* 0x000fc80000000f00 */
[----:B--2---:R-:W-:Y:S02]  /*1620*/  LEA R0, R0, R2, 0x18 ;  /* 0x0000000200007211 */ /* 0x004fe400078ec0ff */
[----:B------:R-:W-:-:S03]  /*1630*/  SHF.L.U32 R2, R8, 0x1f, RZ ;  /* 0x0000001f08027819 */ /* 0x000fc600000006ff */
[----:B------:R-:W-:-:S04]  /*1640*/  IMAD R0, R9, 0x8, R0 ;  /* 0x0000000809007824 */ /* 0x000fc800078e0200 */
[----:B------:R-:W2:Y:S02]  /*1650*/  SYNCS.PHASECHK.TRANS64.TRYWAIT P0, [R0+URZ+0xc0], R2 ;  /* 0x0000c002000075a7 */ /* 0x000ea400080011ff */
[----:B--2---:R-:W-:Y:S05]  /*1660*/  @!P0 BRA `(.L_x_19) ;  /* 0x0000007400c88947 */ /* 0x004fea0003800000 */
.L_x_106:
[----:B------:R-:W-:Y:S01]  /*1670*/  VIADD R9, R9, 0x1 ;  /* 0x0000000109097836 */ /* 0x000fe20000000000 */
[----:B------:R2:W-:Y:S04]  /*1680*/  SYNCS.ARRIVE.TRANS64.A1T0 RZ, [R0+URZ+0xb0], RZ ;  /* 0x0000b0ff00ff79a7 */ /* 0x0005e800081000ff */
[----:B------:R-:W-:-:S04]  /*1690*/  ISETP.NE.AND P0, PT, R9, 0x2, PT ;  /* 0x000000020900780c */ /* 0x000fc80003f05270 */
[----:B------:R-:W-:Y:S02]  /*16a0*/  SEL R9, R9, RZ, P0 ;  /* 0x000000ff09097207 */ /* 0x000fe40000000000 */
[----:B--2---:R-:W-:-:S04]  /*16b0*/  SEL R0, RZ, 0x1, P0 ;  /* 0x00000001ff007807 */ /* 0x004fc80000000000 */
[----:B------:R-:W-:-:S07]  /*16c0*/  LOP3.LUT R8, R8, R0, RZ, 0x3c, !PT ;  /* 0x0000000008087212 */ /* 0x000fce00078e3cff */
.L_x_18:
[----:B------:R-:W-:Y:S01]  /*16d0*/  UMOV UR4, 0x400 ;  /* 0x0000040000047882 */ /* 0x000fe20000000000 */
[----:B------:R-:W-:Y:S01]  /*16e0*/  SHF.L.U32 R0, R12, 0x1f, RZ ;  /* 0x0000001f0c007819 */ /* 0x000fe200000006ff */
[----:B-1----:R-:W-:Y:S02]  /*16f0*/  ULEA UR4, UR15, UR4, 0x18 ;  /* 0x000000040f047291 */ /* 0x002fe4000f8ec0ff */
[----:B------:R-:W-:Y:S02]  /*1700*/  UISETP.GE.U32.AND UP0, UPT, UR49, 0xff, UPT ;  /* 0x000000ff3100788c */ /* 0x000fe4000bf06070 */
[----:B------:R-:W-:Y:S02]  /*1710*/  ULEA UR5, UR29, UR4, 0x3 ;  /* 0x000000041d057291 */ /* 0x000fe4000f8e18ff */
[----:B------:R-:W-:Y:S02]  /*1720*/  USHF.L.U32 UR35, UR47, 0x7, URZ ;  /* 0x000000072f237899 */ /* 0x000fe400080006ff */
[----:B------:R-:W-:Y:S01]  /*1730*/  UIMAD UR19, UR48, 0x70, URZ ;  /* 0x00000070301378a4 */ /* 0x000fe2000f8e02ff */
[----:B------:R-:W-:-:S04]  /*1740*/  UMOV UR13, URZ ;  /* 0x000000ff000d7c82 */ /* 0x000fc80008000000 */
[----:B------:R1:W2:Y:S01]  /*1750*/  SYNCS.PHASECHK.TRANS64.TRYWAIT P0, [UR5+0x10], R0 ;  /* 0x00001000ff0075a7 */ /* 0x0002a20008001105 */
[----:B------:R-:W-:Y:S06]  /*1760*/  BRA.U !UP0, `(.L_x_20) ;  /* 0x0000000108d87547 */ /* 0x000fec000b800000 */
[----:B------:R-:W-:Y:S01]  /*1770*/  UMOV UR14, URZ ;  /* 0x000000ff000e7c82 */ /* 0x000fe20008000000 */
[----:B------:R-:W-:-:S05]  /*1780*/  UMOV UR5, UR29 ;  /* 0x0000001d00057c82 */ /* 0x000fca0008000000 */
.L_x_25:
[----:B--2---:R-:W-:Y:S01]  /*1790*/  @!P3 MOV R2, 0xf000 ;  /* 0x0000f0000002b802 */ /* 0x004fe20000000f00 */
[----:B------:R-:W-:Y:S01]  /*17a0*/  ULEA UR33, UR5, UR4, 0x3 ;  /* 0x0000000405217291 */ /* 0x000fe2000f8e18ff */
[----:B--2-4-:R-:W-:Y:S11]  /*17b0*/  @P0 BRA `(.L_x_21) ;  /* 0x00000000000c0947 */ /* 0x014ff60003800000 */
[----:B------:R-:W-:Y:S04]  /*17c0*/  SHF.L.U32 R3, R12, 0x1f, RZ ;  /* 0x0000001f0c037819 */ /* 0x000fe800000006ff */
[----:B------:R-:W2:Y:S02]  /*17d0*/  SYNCS.PHASECHK.TRANS64.TRYWAIT P0, [UR33+0x10], R3 ;  /* 0x00001003ff0075a7 */ /* 0x000ea40008001121 */
[----:B--2---:R-:W-:Y:S05]  /*17e0*/  @!P0 BRA `(.L_x_22) ;  /* 0x00000074007c8947 */ /* 0x004fea0003800000 */
.L_x_21:
[----:B------:R2:W-:Y:S01]  /*17f0*/  @!P3 SYNCS.ARRIVE.TRANS64 RZ, [UR33], R2 ;  /* 0x00000002ffffb9a7 */ /* 0x0005e20008000021 */
[----:B------:R-:W-:Y:S04]  /*1800*/  BSSY.RECONVERGENT B0, `(.L_x_23) ;  /* 0x0000003000007945 */ /* 0x000fe80003800200 */
[----:B------:R-:W-:Y:S05]  /*1810*/  @P2 BRA `(.L_x_24) ;  /* 0x0000000000042947 */ /* 0x000fea0003800000 */
[----:B------:R-:W-:Y:S05]  /*1820*/  BPT.TRAP 0x1 ;  /* 0x000000040000795c */ /* 0x000fea0000300000 */
.L_x_24:
[----:B------:R-:W-:Y:S05]  /*1830*/  BSYNC.RECONVERGENT B0 ;  /* 0x0000000000007941 */ /* 0x000fea0003800200 */
.L_x_23:
[----:B------:R-:W-:Y:S02]  /*1840*/  UIADD3 UR6, UPT, UPT, UR5, 0x1, URZ ;  /* 0x0000000105067890 */ /* 0x000fe4000fffe0ff */
[----:B------:R-:W-:Y:S02]  /*1850*/  ULEA UR24, UR5, UR4, 0xf ;  /* 0x0000000405187291 */ /* 0x000fe4000f8e78ff */
[----:B------:R-:W-:Y:S02]  /*1860*/  UISETP.NE.AND UP0, UPT, UR6, 0x2, UPT ;  /* 0x000000020600788c */ /* 0x000fe4000bf05270 */
[----:B------:R-:W-:Y:S02]  /*1870*/  USHF.L.U32 UR34, UR14, 0x7, URZ ;  /* 0x000000070e227899 */ /* 0x000fe400080006ff */
[----:B------:R-:W-:Y:S02]  /*1880*/  USEL UR7, URZ, 0x1, UP0 ;  /* 0x00000001ff077887 */ /* 0x000fe40008000000 */
[----:B------:R-:W-:Y:S02]  /*1890*/  USEL UR29, UR6, URZ, UP0 ;  /* 0x000000ff061d7287 */ /* 0x000fe40008000000 */
[----:B------:R-:W-:Y:S02]  /*18a0*/  UIADD3 UR32, UPT, UPT, UR24, 0xe300, URZ ;  /* 0x0000e30018207890 */ /* 0x000fe4000fffe0ff */
[----:B------:R-:W-:Y:S01]  /*18b0*/  ULEA UR6, UR29, UR4, 0x3 ;  /* 0x000000041d067291 */ /* 0x000fe2000f8e18ff */
[----:B------:R-:W-:Y:S01]  /*18c0*/  LOP3.LUT R12, R12, UR7, RZ, 0x3c, !PT ;  /* 0x000000070c0c7c12 */ /* 0x000fe2000f8e3cff */
[----:B------:R-:W-:Y:S02]  /*18d0*/  UIADD3 UR26, UPT, UPT, UR34, 0x40, URZ ;  /* 0x00000040221a7890 */ /* 0x000fe4000fffe0ff */
[----:B------:R-:W-:Y:S01]  /*18e0*/  UIADD3 UR24, UPT, UPT, UR24, 0x12300, URZ ;  /* 0x0001230018187890 */ /* 0x000fe2000fffe0ff */
[----:B-1----:R-:W-:Y:S01]  /*18f0*/  SHF.L.U32 R0, R12, 0x1f, RZ ;  /* 0x0000001f0c007819 */ /* 0x002fe200000006ff */
[----:B------:R-:W-:Y:S01]  /*1900*/  UIADD3 UR22, UP0, UPT, UR40, 0x180, URZ ;  /* 0x0000018028167890 */ /* 0x000fe2000ff1e0ff */
[----:B------:R-:W-:Y:S02]  /*1910*/  UMOV UR38, 0x0 ;  /* 0x0000000000267882 */ /* 0x000fe40000000000 */
[----:B------:R3:W4:Y:S01]  /*1920*/  SYNCS.PHASECHK.TRANS64.TRYWAIT P0, [UR6+0x10], R0 ;  /* 0x00001000ff0075a7 */ /* 0x0007220008001106 */
[----:B------:R-:W-:Y:S01]  /*1930*/  UIADD3 UR6, UP1, UPT, UR40, 0x80, URZ ;  /* 0x0000008028067890 */ /* 0x000fe2000ff3e0ff */
[----:B------:R-:W-:Y:S01]  /*1940*/  UMOV UR39, 0x10000000 ;  /* 0x1000000000277882 */ /* 0x000fe20000000000 */
[----:B------:R-:W-:Y:S02]  /*1950*/  UIMAD UR8, UR5, 0x7000, UR4 ;  /* 0x00007000050878a4 */ /* 0x000fe4000f8e0204 */
[----:B------:R-:W-:Y:S01]  /*1960*/  UIADD3.X UR7, UPT, UPT, URZ, UR41, URZ, UP1, !UPT ;  /* 0x00000029ff077290 */ /* 0x000fe20008ffe4ff */
[----:B------:R-:W-:Y:S01]  /*1970*/  UMOV UR25, UR33 ;  /* 0x0000002100197c82 */ /* 0x000fe20008000000 */
[----:B------:R-:W-:Y:S01]  /*1980*/  UMOV UR27, UR35 ;  /* 0x00000023001b7c82 */ /* 0x000fe20008000000 */
[----:B------:R-:W-:Y:S01]  /*1990*/  UMOV UR28, UR36 ;  /* 0x00000024001c7c82 */ /* 0x000fe20008000000 */
[----:B------:R-:W-:Y:S02]  /*19a0*/  UIADD3.X UR23, UPT, UPT, URZ, UR41, URZ, UP0, !UPT ;  /* 0x00000029ff177290 */ /* 0x000fe400087fe4ff */
[----:B------:R-:W-:Y:S03]  /*19b0*/  UIADD3 UR16, UPT, UPT, UR8, 0x1e300, URZ ;  /* 0x0001e30008107890 */ /* 0x000fe6000fffe0ff */
[----:B------:R3:W-:Y:S01]  /*19c0*/  UTMALDG.3D [UR32], [UR6], desc[UR38] ;  /* 0x00002620060075b4 */ /* 0x0007e20008011000 */
[----:B------:R-:W-:Y:S01]  /*19d0*/  UMOV UR17, UR33 ;  /* 0x0000002100117c82 */ /* 0x000fe20008000000 */
[----:B------:R-:W-:Y:S01]  /*19e0*/  UMOV UR20, UR36 ;  /* 0x0000002400147c82 */ /* 0x000fe20008000000 */
[----:B------:R-:W-:Y:S01]  /*19f0*/  UMOV UR18, UR34 ;  /* 0x0000002200127c82 */ /* 0x000fe20008000000 */
[----:B------:R-:W-:Y:S01]  /*1a00*/  UIADD3 UR8, UPT, UPT, UR8, 0x21b00, URZ ;  /* 0x00021b0008087890 */ /* 0x000fe2000fffe0ff */
[----:B------:R-:W-:Y:S01]  /*1a10*/  UMOV UR11, UR19 ;  /* 0x00000013000b7c82 */ /* 0x000fe20008000000 */
[----:B------:R-:W-:Y:S01]  /*1a20*/  UMOV UR12, UR36 ;  /* 0x00000024000c7c82 */ /* 0x000fe20008000000 */
[----:B------:R3:W-:Y:S01]  /*1a30*/  UTMALDG.3D [UR24], [UR6], desc[UR38] ;  /* 0x00002618060075b4 */ /* 0x0007e20008011000 */
[----:B------:R-:W-:Y:S01]  /*1a40*/  UMOV UR9, UR33 ;  /* 0x0000002100097c82 */ /* 0x000fe20008000000 */
[----:B------:R-:W-:Y:S01]  /*1a50*/  UMOV UR10, UR26 ;  /* 0x0000001a000a7c82 */ /* 0x000fe20008000000 */
[----:B------:R-:W-:Y:S01]  /*1a60*/  UIADD3 UR14, UPT, UPT, UR14, 0x1, URZ ;  /* 0x000000010e0e7890 */ /* 0x000fe2000fffe0ff */
[----:B------:R-:W-:Y:S01]  /*1a70*/  UMOV UR13, UR30 ;  /* 0x0000001e000d7c82 */ /* 0x000fe20008000000 */
[----:B------:R-:W-:Y:S02]  /*1a80*/  UMOV UR5, UR29 ;  /* 0x0000001d00057c82 */ /* 0x000fe40008000000 */
[----:B------:R-:W-:Y:S01]  /*1a90*/  UISETP.NE.AND UP0, UPT, UR14, UR30, UPT ;  /* 0x0000001e0e00728c */ /* 0x000fe2000bf05270 */
[----:B------:R3:W-:Y:S01]  /*1aa0*/  UTMALDG.3D [UR16], [UR22], desc[UR38] ;  /* 0x00002610160075b4 */ /* 0x0007e20008011000 */
[----:B------:R3:W-:Y:S07]  /*1ab0*/  UTMALDG.3D [UR8], [UR22], desc[UR38] ;  /* 0x00002608160075b4 */ /* 0x0007ee0008011000 */
[----:B---3--:R-:W-:Y:S05]  /*1ac0*/  BRA.U UP0, `(.L_x_25) ;  /* 0xfffffffd00307547 */ /* 0x008fea000b83ffff */
.L_x_20:
[----:B------:R-:W-:Y:S01]  /*1ad0*/  ULEA UR5, UR29, UR4, 0x3 ;  /* 0x000000041d057291 */ /* 0x000fe2000f8e18ff */
[----:B-1----:R-:W-:Y:S01]  /*1ae0*/  SHF.L.U32 R0, R12, 0x1f, RZ ;  /* 0x0000001f0c007819 */ /* 0x002fe200000006ff */
[----:B------:R-:W-:Y:S01]  /*1af0*/  @!P1 SYNCS.ARRIVE.TRANS64.A1T0 RZ, [UR4+0x48], RZ ;  /* 0x000048ffffff99a7 */ /* 0x000fe20008100004 */
[----:B------:R-:W-:-:S06]  /*1b00*/  UISETP.GT.AND UP0, UPT, UR45, UR44, UPT ;  /* 0x0000002c2d00728c */ /* 0x000fcc000bf04270 */
[----:B--2-4-:R1:W2:Y:S03]  /*1b10*/  SYNCS.PHASECHK.TRANS64.TRYWAIT P0, [UR5+0x10], R0 ;  /* 0x00001000ff0075a7 */ /* 0x0142a60008001105 */
[----:B------:R-:W-:Y:S05]  /*1b20*/  BRA.U !UP0, `(.L_x_26) ;  /* 0x0000000108d47547 */ /* 0x000fea000b800000 */
[----:B------:R-:W-:Y:S01]  /*1b30*/  UIADD3 UR14, UPT, UPT, UR46, UR13, URZ ;  /* 0x0000000d2e0e7290 */ /* 0x000fe2000fffe0ff */
[----:B------:R-:W-:-:S11]  /*1b40*/  UMOV UR5, UR29 ;  /* 0x0000001d00057c82 */ /* 0x000fd60008000000 */
.L_x_31:
[----:B--2---:R-:W-:Y:S01]  /*1b50*/  @!P3 MOV R2, 0xf000 ;  /* 0x0000f0000002b802 */ /* 0x004fe20000000f00 */
[----:B------:R-:W-:Y:S01]  /*1b60*/  ULEA UR33, UR5, UR4, 0x3 ;  /* 0x0000000405217291 */ /* 0x000fe2000f8e18ff */
[----:B--2-4-:R-:W-:Y:S11]  /*1b70*/  @P0 BRA `(.L_x_27) ;  /* 0x00000000000c0947 */ /* 0x014ff60003800000 */
[----:B------:R-:W-:Y:S04]  /*1b80*/  SHF.L.U32 R3, R12, 0x1f, RZ ;  /* 0x0000001f0c037819 */ /* 0x000fe800000006ff */
[----:B------:R-:W2:Y:S02]  /*1b90*/  SYNCS.PHASECHK.TRANS64.TRYWAIT P0, [UR33+0x10], R3 ;  /* 0x00001003ff0075a7 */ /* 0x000ea40008001121 */
[----:B--2---:R-:W-:Y:S05]  /*1ba0*/  @!P0 BRA `(.L_x_28) ;  /* 0x0000007000a48947 */ /* 0x004fea0003800000 */
.L_x_27:
[----:B------:R2:W-:Y:S01]  /*1bb0*/  @!P3 SYNCS.ARRIVE.TRANS64 RZ, [UR33], R2 ;  /* 0x00000002ffffb9a7 */ /* 0x0005e20008000021 */
[----:B------:R-:W-:Y:S04]  /*1bc0*/  BSSY.RECONVERGENT B0, `(.L_x_29) ;  /* 0x0000003000007945 */ /* 0x000fe80003800200 */
[----:B------:R-:W-:Y:S05]  /*1bd0*/  @P2 BRA `(.L_x_30) ;  /* 0x0000000000042947 */ /* 0x000fea0003800000 */
[----:B------:R-:W-:Y:S05]  /*1be0*/  BPT.TRAP 0x1 ;  /* 0x000000040000795c */ /* 0x000fea0000300000 */
.L_x_30:
[----:B------:R-:W-:Y:S05]  /*1bf0*/  BSYNC.RECONVERGENT B0 ;  /* 0x0000000000007941 */ /* 0x000fea0003800200 */
.L_x_29:
        /* <DEDUP_REMOVED lines=12> */
[----:B------:R-:W-:Y:S01]  /*1cc0*/  UMOV UR38, 0x0 ;  /* 0x0000000000267882 */ /* 0x000fe20000000000 */
[----:B------:R-:W-:Y:S01]  /*1cd0*/  UMOV UR39, 0x10000000 ;  /* 0x1000000000277882 */ /* 0x000fe20000000000 */
[----:B------:R-:W-:Y:S01]  /*1ce0*/  UIADD3 UR22, UP0, UPT, UR40, 0x180, URZ ;  /* 0x0000018028167890 */ /* 0x000fe2000ff1e0ff */
[----:B------:R3:W4:Y:S01]  /*1cf0*/  SYNCS.PHASECHK.TRANS64.TRYWAIT P0, [UR6+0x10], R0 ;  /* 0x00001000ff0075a7 */ /* 0x0007220008001106 */
[----:B------:R-:W-:Y:S02]  /*1d00*/  UIADD3 UR6, UP1, UPT, UR40, 0x80, URZ ;  /* 0x0000008028067890 */ /* 0x000fe4000ff3e0ff */
        /* <DEDUP_REMOVED lines=18> */
[----:B------:R-:W-:Y:S03]  /*1e30*/  UMOV UR5, UR29 ;  /* 0x0000001d00057c82 */ /* 0x000fe60008000000 */
[----:B------:R-:W-:Y:S01]  /*1e40*/  UISETP.NE.AND UP0, UPT, UR13, UR14, UPT ;  /* 0x0000000e0d00728c */ /* 0x000fe2000bf05270 */
[----:B------:R3:W-:Y:S01]  /*1e50*/  UTMALDG.3D [UR16], [UR22], desc[UR38] ;  /* 0x00002610160075b4 */ /* 0x0007e20008011000 */
[----:B------:R3:W-:Y:S07]  /*1e60*/  UTMALDG.3D [UR8], [UR22], desc[UR38] ;  /* 0x00002608160075b4 */ /* 0x0007ee0008011000 */
[----:B---3--:R-:W-:Y:S05]  /*1e70*/  BRA.U UP0, `(.L_x_31) ;  /* 0xfffffffd00347547 */ /* 0x008fea000b83ffff */
.L_x_26:
[C---:B------:R-:W-:Y:S01]  /*1e80*/  LEA R3, R11.reuse, UR4, 0x3 ;  /* 0x000000040b037c11 */ /* 0x040fe2000f8e18ff */
[----:B------:R-:W-:Y:S01]  /*1e90*/  NOP ;  /* 0x0000000000007918 */ /* 0x000fe20000000000 */
[----:B-1----:R-:W-:Y:S02]  /*1ea0*/  SHF.L.U32 R0, R10, 0x1f, RZ ;  /* 0x0000001f0a007819 */ /* 0x002fe400000006ff */
[----:B------:R-:W-:Y:S02]  /*1eb0*/  LEA R4, R11, UR4, 0x4 ;  /* 0x000000040b047c11 */ /* 0x000fe4000f8e20ff */
[----:B--2-4-:R-:W1:Y:S02]  /*1ec0*/  SYNCS.PHASECHK.TRANS64.TRYWAIT P0, [R3+URZ+0x50], R0 ;  /* 0x00005000030075a7 */ /* 0x014e6400080011ff */
[----:B-1----:R-:W-:Y:S05]  /*1ed0*/  @!P0 BRA `(.L_x_32) ;  /* 0x0000006c00f08947 */ /* 0x002fea0003800000 */
.L_x_109:
[----:B------:R-:W2:Y:S01]  /*1ee0*/  LDS.128 R4, [R4+0xe0] ;  /* 0x0000e00004047984 */ /* 0x000ea20000000c00 */
[----:B------:R-:W-:Y:S01]  /*1ef0*/  UISETP.GE.AND UP0, UPT, UR21, 0x1, UPT ;  /* 0x000000011500788c */ /* 0x000fe2000bf06270 */
[----:B------:R-:W-:Y:S01]  /*1f00*/  @!PT LDS RZ, [RZ] ;  /* 0x00000000fffff984 */ /* 0x000fe20000000800 */
[----:B------:R-:W-:Y:S01]  /*1f10*/  @!PT LDS RZ, [RZ] ;  /* 0x00000000fffff984 */ /* 0x000fe20000000800 */
[----:B------:R-:W-:Y:S01]  /*1f20*/  @!PT LDS RZ, [RZ] ;  /* 0x00000000fffff984 */ /* 0x000fe20000000800 */
[----:B------:R-:W-:Y:S01]  /*1f30*/  @!PT LDS RZ, [RZ] ;  /* 0x00000000fffff984 */ /* 0x000fe20000000800 */
[----:B------:R3:W-:Y:S06]  /*1f40*/  MEMBAR.ALL.CTA ;  /* 0x0000000000007992 */ /* 0x0007ec0000008000 */
[----:B---3--:R-:W3:Y:S01]  /*1f50*/  FENCE.VIEW.ASYNC.S ;  /* 0x00000000000073c6 */ /* 0x008ee20000000000 */
[----:B--2---:R-:W-:-:S13]  /*1f60*/  LOP3.LUT P0, RZ, R6, 0x1, RZ, 0xc0, !PT ;  /* 0x0000000106ff7812 */ /* 0x004fda000780c0ff */
[----:B---3--:R-:W-:Y:S01]  /*1f70*/  VOTEU.ANY UP1, P0 ;  /* 0x0000000000ff7886 */ /* 0x008fe20000020100 */
[----:B------:R-:W-:-:S13]  /*1f80*/  PLOP3.LUT P0, PT, PT, PT, UP1, 0x80, 0x8 ;  /* 0x000000000008781c */ /* 0x000fda0003f0f018 */
[----:B-1----:R-:W-:Y:S02]  /*1f90*/  @P0 LOP3.LUT R0, R5, 0xffff, RZ, 0xc0, !PT ;  /* 0x0000ffff05000812 */ /* 0x002fe400078ec0ff */
[----:B------:R-:W-:Y:S02]  /*1fa0*/  @P0 MOV R2, R4 ;  /* 0x0000000400020202 */ /* 0x000fe40000000f00 */
[----:B------:R-:W-:Y:S01]  /*1fb0*/  @P0 R2UR UR6, R0 ;  /* 0x00000000000602ca */ /* 0x000fe200000e0000 */
[----:B------:R-:W-:Y:S01]  /*1fc0*/  VIADD R0, R3, 0x60 ;  /* 0x0000006003007836 */ /* 0x000fe20000000000 */
[----:B------:R-:W-:Y:S02]  /*1fd0*/  @P0 SHF.R.U32.HI R4, RZ, 0x10, R5 ;  /* 0x00000010ff040819 */ /* 0x000fe40000011605 */
[----:B------:R-:W-:Y:S02]  /*1fe0*/  @P0 R2UR UR7, R2 ;  /* 0x00000000020702ca */ /* 0x000fe400000e0000 */
[----:B------:R-:W-:-:S02]  /*1ff0*/  PRMT R0, RZ, 0x654, R0 ;  /* 0x00000654ff007816 */ /* 0x000fc40000000000 */
[----:B------:R-:W-:Y:S02]  /*2000*/  @P0 R2UR UR5, R4 ;  /* 0x00000000040502ca */ /* 0x000fe400000e0000 */
[----:B------:R1:W-:Y:S03]  /*2010*/  SYNCS.ARRIVE.TRANS64.RED.A1T0 RZ, [R0+URZ], RZ ;  /* 0x000000ff00ff79a7 */ /* 0x0003e600081004ff */
[----:B------:R-:W-:-:S04]  /*2020*/  @UP1 UMOV UR31, UR6 ;  /* 0x00000006001f1c82 */ /* 0x000fc80008000000 */
[----:B------:R-:W-:-:S04]  /*2030*/  @UP1 UMOV UR37, UR7 ;  /* 0x0000000700251c82 */ /* 0x000fc80008000000 */
[----:B------:R-:W-:Y:S01]  /*2040*/  @UP1 UMOV UR36, UR5 ;  /* 0x0000000500241c82 */ /* 0x000fe20008000000 */
[----:B------:R-:W-:Y:S05]  /*2050*/  BRA.U !UP0, `(.L_x_33) ;  /* 0x0000000108d47547 */ /* 0x000fea000b800000 */
[----:B------:R-:W2:Y:S01]  /*2060*/  LDCU.128 UR16, c[0x0][0xb10] ;  /* 0x00016200ff1077ac */ /* 0x000ea20008000c00 */
[----:B------:R-:W3:Y:S01]  /*2070*/  LDCU UR20, c[0x0][0xb20] ;  /* 0x00016400ff1477ac */ /* 0x000ee20008000800 */
[----:B------:R-:W4:Y:S01]  /*2080*/  LDCU UR14, c[0x0][0xb0c] ;  /* 0x00016180ff0e77ac */ /* 0x000f220008000800 */
[----:B------:R-:W1:Y:S01]  /*2090*/  LDCU.64 UR8, c[0x0][0xb28] ;  /* 0x00016500ff0877ac */ /* 0x000e620008000a00 */
[----:B------:R-:W-:Y:S02]  /*20a0*/  UISETP.NE.AND UP3, UPT, UR21, 0x1, UPT ;  /* 0x000000011500788c */ /* 0x000fe4000bf65270 */
[----:B--2---:R-:W-:Y:S02]  /*20b0*/  UIMAD.WIDE.U32 UR6, UR42, UR19, URZ ;  /* 0x000000132a0672a5 */ /* 0x004fe4000f8e00ff */
[----:B------:R-:W-:Y:S02]  /*20c0*/  UIMAD.WIDE.U32 UR10, UR43, UR16, URZ ;  /* 0x000000102b0a72a5 */ /* 0x000fe4000f8e00ff */
[----:B------:R-:W-:-:S02]  /*20d0*/  UISETP.NE.AND UP0, UPT, UR18, 0x1, UPT ;  /* 0x000000011200788c */ /* 0x000fc4000bf05270 */
[----:B------:R-:W-:Y:S01]  /*20e0*/  UIMAD.WIDE.U32 UR22, UR31, UR19, URZ ;  /* 0x000000131f1672a5 */ /* 0x000fe2000f8e00ff */
[----:B------:R-:W-:Y:S02]  /*20f0*/  UMOV UR6, UR7 ;  /* 0x0000000700067c82 */ /* 0x000fe40008000000 */
[----:B------:R-:W-:Y:S01]  /*2100*/  UMOV UR5, UR11 ;  /* 0x0000000b00057c82 */ /* 0x000fe20008000000 */
[----:B---3--:R-:W-:Y:S02]  /*2110*/  USHF.R.U32.HI UR6, URZ, UR20, UR6 ;  /* 0x00000014ff067299 */ /* 0x008fe40008011606 */
[----:B----4-:R-:W-:Y:S02]  /*2120*/  UISETP.NE.AND UP2, UPT, UR14, 0x1, UPT ;  /* 0x000000010e00788c */ /* 0x010fe4000bf45270 */
[----:B------:R-:W-:Y:S02]  /*2130*/  USHF.R.U32.HI UR5, URZ, UR17, UR5 ;  /* 0x00000011ff057299 */ /* 0x000fe40008011605 */
[----:B------:R-:W-:-:S02]  /*2140*/  USEL UR6, UR42, UR6, !UP0 ;  /* 0x000000062a067287 */ /* 0x000fc4000c000000 */
[----:B------:R-:W-:Y:S02]  /*2150*/  USEL UR7, UR43, UR5, !UP2 ;  /* 0x000000052b077287 */ /* 0x000fe4000d000000 */
[----:B-1----:R-:W-:Y:S01]  /*2160*/  UIMAD.WIDE.U32 UR10, UR6, UR8, URZ ;  /* 0x00000008060a72a5 */ /* 0x002fe2000f8e00ff */
[----:B------:R-:W-:Y:S01]  /*2170*/  UMOV UR5, UR23 ;  /* 0x0000001700057c82 */ /* 0x000fe20008000000 */
[----:B------:R-:W-:Y:S02]  /*2180*/  UIMAD.WIDE.U32 UR12, UR37, UR16, URZ ;  /* 0x00000010250c72a5 */ /* 0x000fe4000f8e00ff */
[----:B------:R-:W-:-:S03]  /*2190*/  UIMAD.WIDE.U32 UR22, UR7, UR8, URZ ;  /* 0x00000008071672a5 */ /* 0x000fc6000f8e00ff */
[----:B------:R-:W-:Y:S01]  /*21a0*/  UMOV UR10, UR11 ;  /* 0x0000000b000a7c82 */ /* 0x000fe20008000000 */
[----:B------:R-:W-:Y:S02]  /*21b0*/  USHF.R.U32.HI UR5, URZ, UR20, UR5 ;  /* 0x00000014ff057299 */ /* 0x000fe40008011605 */
[----:B------:R-:W-:Y:S01]  /*21c0*/  @UP3 USHF.R.U32.HI UR6, URZ, UR9, UR10 ;  /* 0x00000009ff063299 */ /* 0x000fe2000801160a */
[----:B------:R-:W-:Y:S01]  /*21d0*/  UMOV UR12, UR13 ;  /* 0x0000000d000c7c82 */ /* 0x000fe20008000000 */
[----:B------:R-:W-:Y:S01]  /*21e0*/  UMOV UR22, UR23 ;  /* 0x0000001700167c82 */ /* 0x000fe20008000000 */
[----:B------:R-:W-:Y:S02]  /*21f0*/  USHF.R.U32.HI UR17, URZ, UR17, UR12 ;  /* 0x00000011ff117299 */ /* 0x000fe4000801160c */
[----:B------:R-:W-:Y:S02]  /*2200*/  USEL UR5, UR31, UR5, !UP0 ;  /* 0x000000051f057287 */ /* 0x000fe4000c000000 */
[----:B------:R-:W-:-:S02]  /*2210*/  @UP3 USHF.R.U32.HI UR7, URZ, UR9, UR22 ;  /* 0x00000009ff073299 */ /* 0x000fc40008011616 */
[----:B------:R-:W-:Y:S02]  /*2220*/  UIMAD UR10, UR21, UR6, URZ ;  /* 0x00000006150a72a4 */ /* 0x000fe4000f8e02ff */
[----:B------:R-:W-:Y:S02]  /*2230*/  USEL UR6, UR37, UR17, !UP2 ;  /* 0x0000001125067287 */ /* 0x000fe4000d000000 */
[----:B------:R-:W-:Y:S02]  /*2240*/  UIMAD UR12, UR21, UR7, URZ ;  /* 0x00000007150c72a4 */ /* 0x000fe4000f8e02ff */
[----:B------:R-:W-:Y:S02]  /*2250*/  UISETP.GE.AND UP0, UPT, UR5, UR10, UPT ;  /* 0x0000000a0500728c */ /* 0x000fe4000bf06270 */
[----:B------:R-:W-:Y:S02]  /*2260*/  UIMAD.WIDE.U32 UR10, UR5, UR8, URZ ;  /* 0x00000008050a72a5 */ /* 0x000fe4000f8e00ff */
[----:B------:R-:W-:-:S02]  /*2270*/  UISETP.GE.OR UP0, UPT, UR6, UR12, UP0 ;  /* 0x0000000c0600728c */ /* 0x000fc40008706670 */
        /* <DEDUP_REMOVED lines=19> */
.L_x_33:
[----:B------:R-:W2:Y:S02]  /*23b0*/  LDCU UR5, c[0x0][0xb30] ;  /* 0x00016600ff0577ac */ /* 0x000ea40008000800 */
[----:B--2---:R-:W-:-:S09]  /*23c0*/  UISETP.NE.AND UP0, UPT, UR5, 0x1, UPT ;  /* 0x000000010500788c */ /* 0x004fd2000bf05270 */
[----:B------:R-:W-:Y:S05]  /*23d0*/  BRA.U UP0, `(.L_x_34) ;  /* 0x0000000100447547 */ /* 0x000fea000b800000 */
[----:B------:R-:W2:Y:S01]  /*23e0*/  LDCU.128 UR16, c[0x0][0xb10] ;  /* 0x00016200ff1077ac */ /* 0x000ea20008000c00 */
[----:B------:R-:W3:Y:S01]  /*23f0*/  LDCU UR10, c[0x0][0xb0c] ;  /* 0x00016180ff0a77ac */ /* 0x000ee20008000800 */
[----:B------:R-:W4:Y:S01]  /*2400*/  LDCU UR11, c[0x0][0xb20] ;  /* 0x00016400ff0b77ac */ /* 0x000f220008000800 */
[----:B--2---:R-:W-:Y:S02]  /*2410*/  UIMAD.WIDE.U32 UR8, UR37, UR16, URZ ;  /* 0x00000010250872a5 */ /* 0x004fe4000f8e00ff */
[----:B------:R-:W-:Y:S02]  /*2420*/  UIMAD.WIDE.U32 UR6, UR31, UR19, URZ ;  /* 0x000000131f0672a5 */ /* 0x000fe4000f8e00ff */
[----:B---3--:R-:W-:Y:S02]  /*2430*/  UISETP.NE.AND UP2, UPT, UR10, 0x1, UPT ;  /* 0x000000010a00788c */ /* 0x008fe4000bf45270 */
[----:B------:R-:W-:Y:S01]  /*2440*/  UISETP.NE.AND UP0, UPT, UR18, 0x1, UPT ;  /* 0x000000011200788c */ /* 0x000fe2000bf05270 */
[----:B------:R-:W-:-:S02]  /*2450*/  UMOV UR8, UR9 ;  /* 0x0000000900087c82 */ /* 0x000fc40008000000 */
[----:B------:R-:W-:Y:S01]  /*2460*/  UMOV UR5, UR7 ;  /* 0x0000000700057c82 */ /* 0x000fe20008000000 */
[----:B------:R-:W-:Y:S02]  /*2470*/  USHF.R.U32.HI UR8, URZ, UR17, UR8 ;  /* 0x00000011ff087299 */ /* 0x000fe40008011608 */
[----:B----4-:R-:W-:Y:S02]  /*2480*/  USHF.R.U32.HI UR5, URZ, UR11, UR5 ;  /* 0x0000000bff057299 */ /* 0x010fe40008011605 */
[----:B------:R-:W-:Y:S02]  /*2490*/  USEL UR6, UR37, UR8, !UP2 ;  /* 0x0000000825067287 */ /* 0x000fe4000d000000 */
[----:B------:R-:W-:-:S04]  /*24a0*/  USEL UR5, UR31, UR5, !UP0 ;  /* 0x000000051f057287 */ /* 0x000fc8000c000000 */
[----:B------:R-:W-:Y:S02]  /*24b0*/  UIADD3 UR7, UPT, UPT, UR6, -UR5, URZ ;  /* 0x8000000506077290 */ /* 0x000fe4000fffe0ff */
[----:B------:R-:W-:Y:S02]  /*24c0*/  UIADD3 UR5, UPT, UPT, -UR6, UR5, URZ ;  /* 0x0000000506057290 */ /* 0x000fe4000fffe1ff */
[----:B------:R-:W-:Y:S02]  /*24d0*/  UIMAD UR31, UR7, UR18, UR31 ;  /* 0x00000012071f72a4 */ /* 0x000fe4000f8e021f */
[----:B------:R-:W-:-:S12]  /*24e0*/  UIMAD UR37, UR5, UR10, UR37 ;  /* 0x0000000a052572a4 */ /* 0x000fd8000f8e0225 */
.L_x_34:
[----:B------:R-:W-:Y:S01]  /*24f0*/  VIADD R11, R11, 0x1 ;  /* 0x000000010b0b7836 */ /* 0x000fe20000000000 */
[----:B------:R-:W-:Y:S01]  /*2500*/  PLOP3.LUT P1, PT, PT, PT, PT, 0x80, 0x8 ;  /* 0x000000000008781c */ /* 0x000fe20003f2f070 */
[----:B------:R-:W-:Y:S02]  /*2510*/  UIADD3 UR47, UPT, UPT, UR37, UR62, URZ ;  /* 0x0000003e252f7290 */ /* 0x000fe4000fffe0ff */
[----:B------:R-:W-:Y:S01]  /*2520*/  UIADD3 UR48, UPT, UPT, UR31, UR61, URZ ;  /* 0x0000003d1f307290 */ /* 0x000fe2000fffe0ff */
[----:B------:R-:W-:-:S04]  /*2530*/  ISETP.NE.AND P0, PT, R11, 0x2, PT ;  /* 0x000000020b00780c */ /* 0x000fc80003f05270 */
[----:B-1----:R-:W-:Y:S02]  /*2540*/  SEL R0, RZ, 0x1, P0 ;  /* 0x00000001ff007807 */ /* 0x002fe40000000000 */
[----:B------:R-:W-:Y:S02]  /*2550*/  SEL R11, R11, RZ, P0 ;  /* 0x000000ff0b0b7207 */ /* 0x000fe40000000000 */
[----:B------:R-:W-:Y:S01]  /*2560*/  LOP3.LUT R10, R10, R0, RZ, 0x3c, !PT ;  /* 0x000000000a0a7212 */ /* 0x000fe200078e3cff */
[----:B------:R-:W-:Y:S06]  /*2570*/  BRA.U UP1, `(.L_x_35) ;  /* 0xfffffff101147547 */ /* 0x000fec000b83ffff */
[----:B------:R-:W-:Y:S01]  /*2580*/  UIADD3 UR5, UPT, UPT, UR4, 0x10, URZ ;  /* 0x0000001004057890 */ /* 0x000fe2000fffe0ff */
[----:B------:R-:W-:-:S03]  /*2590*/  SHF.L.U32 R2, R12, 0x1f, RZ ;  /* 0x0000001f0c027819 */ /* 0x000fc600000006ff */
[----:B------:R-:W-:-:S09]  /*25a0*/  ULEA UR4, UR29, UR5, 0x3 ;  /* 0x000000051d047291 */ /* 0x000fd2000f8e18ff */
[----:B------:R-:W1:Y:S02]  /*25b0*/  SYNCS.PHASECHK.TRANS64.TRYWAIT P0, [UR4], R2 ;  /* 0x00000002ff0075a7 */ /* 0x000e640008001104 */
[----:B-1----:R-:W-:Y:S05]  /*25c0*/  @!P0 BRA `(.L_x_36) ;  /* 0x0000006800488947 */ /* 0x002fea0003800000 */
.L_x_111:
[----:B------:R-:W-:-:S04]  /*25d0*/  UIADD3 UR4, UPT, UPT, UR29, 0x1, URZ ;  /* 0x000000011d047890 */ /* 0x000fc8000fffe0ff */
[----:B------:R-:W-:-:S04]  /*25e0*/  UISETP.NE.AND UP0, UPT, UR4, 0x2, UPT ;  /* 0x000000020400788c */ /* 0x000fc8000bf05270 */
[----:B------:R-:W-:Y:S02]  /*25f0*/  USEL UR6, URZ, 0x1, UP0 ;  /* 0x00000001ff067887 */ /* 0x000fe40008000000 */
[----:B------:R-:W-:-:S04]  /*2600*/  USEL UR4, UR4, URZ, UP0 ;  /* 0x000000ff04047287 */ /* 0x000fc80008000000 */
[----:B------:R-:W-:Y:S01]  /*2610*/  ULEA UR4, UR4, UR5, 0x3 ;  /* 0x0000000504047291 */ /* 0x000fe2000f8e18ff */
[----:B-1----:R-:W-:-:S04]  /*2620*/  LOP3.LUT R2, R12, UR6, RZ, 0x3c, !PT ;  /* 0x000000060c027c12 */ /* 0x002fc8000f8e3cff */
[----:B------:R-:W-:Y:S01]  /*2630*/  SHF.L.U32 R2, R2, 0x1f, RZ ;  /* 0x0000001f02027819 */ /* 0x000fe200000006ff */
[----:B------:R-:W-:-:S07]  /*2640*/  IMAD.U32 R0, RZ, RZ, UR4 ;  /* 0x00000004ff007e24 */ /* 0x000fce000f8e00ff */
.L_x_37:
[----:B-1----:R1:W2:Y:S02]  /*2650*/  SYNCS.PHASECHK.TRANS64.TRYWAIT P0, [R0+URZ], R2 ;  /* 0x00000002000075a7 */ /* 0x0022a400080011ff */
[----:B--2---:R-:W-:Y:S05]  /*2660*/  @!P0 NANOSLEEP.SYNCS 0x989680 ;  /* 0x009896800000895d */ /* 0x004fea0003900000 */
[----:B------:R-:W2:Y:S02]  /*2670*/  @!P0 SYNCS.PHASECHK.TRANS64 P0, [R0+URZ], R2 ;  /* 0x00000002000085a7 */ /* 0x000ea400080010ff */
[----:B--2---:R-:W-:Y:S05]  /*2680*/  @P0 EXIT ;  /* 0x000000000000094d */ /* 0x004fea0003800000 */
[----:B------:R-:W-:Y:S05]  /*2690*/  BRA `(.L_x_37) ;  /* 0xfffffffc00ec7947 */ /* 0x000fea000383ffff */
.L_x_17:
[----:B------:R-:W-:-:S04]  /*26a0*/  UISETP.NE.AND UP0, UPT, UR15, URZ, UPT ;  /* 0x000000ff0f00728c */ /* 0x000fc8000bf05270 */
[----:B------:R-:W-:-:S09]  /*26b0*/  UISETP.NE.OR UP0, UPT, UR18, 0x1, UP0 ;  /* 0x000000011200788c */ /* 0x000fd20008705670 */
[----:B------:R-:W-:Y:S05]  /*26c0*/  BRA.U UP0, `(.L_x_38) ;  /* 0x0000000500487547 */ /* 0x000fea000b800000 */
[----:B------:R-:W-:Y:S01]  /*26d0*/  ISETP.NE.AND P2, PT, R0, RZ, PT ;  /* 0x000000ff0000720c */ /* 0x000fe20003f45270 */
[----:B------:R-:W-:Y:S01]  /*26e0*/  IMAD.MOV.U32 R12, RZ, RZ, 0x1 ;  /* 0x00000001ff0c7424 */ /* 0x000fe200078e00ff */
[----:B------:R-:W-:Y:S02]  /*26f0*/  CS2R R10, SRZ ;  /* 0x00000000000a7805 */ /* 0x000fe4000001ff00 */
[----:B------:R-:W-:Y:S01]  /*2700*/  CS2R R8, SRZ ;  /* 0x0000000000087805 */ /* 0x000fe2000001ff00 */
[----:B------:R-:W-:Y:S01]  /*2710*/  UMOV UR4, 0x400 ;  /* 0x0000040000047882 */ /* 0x000fe20000000000 */
[----:B------:R-:W-:Y:S01]  /*2720*/  UMOV UR5, URZ ;  /* 0x000000ff00057c82 */ /* 0x000fe20008000000 */
[----:B------:R-:W-:-:S12]  /*2730*/  ULEA UR15, UR15, UR4, 0x18 ;  /* 0x000000040f0f7291 */ /* 0x000fd8000f8ec0ff */
.L_x_42:
[----:B------:R-:W-:Y:S02]  /*2740*/  LEA R2, R8, UR15, 0x3 ;  /* 0x0000000f08027c11 */ /* 0x000fe4000f8e18ff */
[----:B------:R-:W-:-:S03]  /*2750*/  SHF.L.U32 R4, R9, 0x1f, RZ ;  /* 0x0000001f09047819 */ /* 0x000fc600000006ff */
[----:B------:R-:W-:Y:S01]  /*2760*/  VIADD R5, R2, 0xc0 ;  /* 0x000000c002057836 */ /* 0x000fe20000000000 */
[----:B------:R-:W2:Y:S02]  /*2770*/  SYNCS.PHASECHK.TRANS64.TRYWAIT P0, [R2+URZ+0xb0], R4 ;  /* 0x0000b004020075a7 */ /* 0x000ea400080011ff */
[----:B--2---:R-:W-:Y:S05]  /*2780*/  @!P0 BRA `(.L_x_39) ;  /* 0x0000006400f08947 */ /* 0x004fea0003800000 */
.L_x_112:
[----:B------:R-:W-:Y:S01]  /*2790*/  ULEA UR4, UR5, UR15, 0x3 ;  /* 0x0000000f05047291 */ /* 0x000fe2000f8e18ff */
[----:B--2---:R-:W-:Y:S01]  /*27a0*/  PRMT R2, RZ, 0x654, R5 ;  /* 0x00000654ff027816 */ /* 0x004fe20000000005 */
[----:B------:R-:W-:Y:S01]  /*27b0*/  @!P2 IMAD.MOV.U32 R4, RZ, RZ, 0x10 ;  /* 0x00000010ff04a424 */ /* 0x000fe200078e00ff */
[----:B------:R-:W-:Y:S01]  /*27c0*/  SHF.L.U32 R5, R12, 0x1f, RZ ;  /* 0x0000001f0c057819 */ /* 0x000fe200000006ff */
[----:B------:R-:W-:Y:S01]  /*27d0*/  UIADD3 UR6, UPT, UPT, UR4, 0x50, URZ ;  /* 0x0000005004067890 */ /* 0x000fe2000fffe0ff */
[----:B------:R2:W-:Y:S05]  /*27e0*/  SYNCS.ARRIVE.TRANS64.RED.A1T0 RZ, [R2+URZ], RZ ;  /* 0x000000ff02ff79a7 */ /* 0x0005ea00081004ff */
[----:B------:R-:W-:Y:S01]  /*27f0*/  IMAD.U32 R6, RZ, RZ, UR6 ;  /* 0x00000006ff067e24 */ /* 0x000fe2000f8e00ff */
[----:B------:R-:W3:Y:S04]  /*2800*/  SYNCS.PHASECHK.TRANS64.TRYWAIT P0, [UR4+0x60], R5 ;  /* 0x00006005ff0075a7 */ /* 0x000ee80008001104 */
[----:B------:R-:W-:Y:S01]  /*2810*/  PRMT R6, R0, 0x654, R6 ;  /* 0x0000065400067816 */ /* 0x000fe20000000006 */
[----:B--23--:R-:W-:Y:S06]  /*2820*/  @!P0 BRA `(.L_x_40) ;  /* 0x0000006400dc8947 */ /* 0x00cfec0003800000 */
.L_x_114:
[----:B------:R-:W-:Y:S01]  /*2830*/  ULEA UR6, UR5, UR15, 0x4 ;  /* 0x0000000f05067291 */ /* 0x000fe2000f8e20ff */
[----:B------:R-:W-:Y:S01]  /*2840*/  SEL R3, R6, R3, !P2 ;  /* 0x0000000306037207 */ /* 0x000fe20005000000 */
[----:B------:R-:W-:Y:S01]  /*2850*/  UIADD3 UR7, UPT, UPT, UR4, 0x50, URZ ;  /* 0x0000005004077890 */ /* 0x000fe2000fffe0ff */
[----:B--2---:R-:W-:Y:S01]  /*2860*/  LEA R2, R11, UR15, 0x3 ;  /* 0x0000000f0b027c11 */ /* 0x004fe2000f8e18ff */
[----:B------:R-:W-:Y:S01]  /*2870*/  UIADD3 UR6, UPT, UPT, UR6, 0xe0, URZ ;  /* 0x000000e006067890 */ /* 0x000fe2000fffe0ff */
[----:B------:R2:W-:Y:S01]  /*2880*/  @!P2 SYNCS.ARRIVE.TRANS64.RED RZ, [R3+URZ], R4 ;  /* 0x0000000403ffa9a7 */ /* 0x0005e200080004ff */
[----:B------:R-:W-:Y:S01]  /*2890*/  UIADD3 UR4, UPT, UPT, UR5, 0x1, URZ ;  /* 0x0000000105047890 */ /* 0x000fe2000fffe0ff */
[----:B------:R-:W-:-:S03]  /*28a0*/  VIADD R8, R8, 0x1 ;  /* 0x0000000108087836 */ /* 0x000fc60000000000 */
[----:B------:R-:W-:Y:S02]  /*28b0*/  UISETP.NE.AND UP0, UPT, UR4, 0x2, UPT ;  /* 0x000000020400788c */ /* 0x000fe4000bf05270 */
[----:B------:R-:W-:Y:S01]  /*28c0*/  ISETP.NE.AND P0, PT, R8, 0x2, PT ;  /* 0x000000020800780c */ /* 0x000fe20003f05270 */
[----:B------:R-:W-:Y:S06]  /*28d0*/  UGETNEXTWORKID.BROADCAST [UR6], [UR7] ;  /* 0x00000000060073ca */ /* 0x000fec0008000100 */
[----:B------:R-:W-:Y:S02]  /*28e0*/  USEL UR6, URZ, 0x1, UP0 ;  /* 0x00000001ff067887 */ /* 0x000fe40008000000 */
[----:B------:R-:W-:-:S04]  /*28f0*/  USEL UR5, UR4, URZ, UP0 ;  /* 0x000000ff04057287 */ /* 0x000fc80008000000 */
[----:B------:R-:W-:Y:S02]  /*2900*/  LOP3.LUT R12, R12, UR6, RZ, 0x3c, !PT ;  /* 0x000000060c0c7c12 */ /* 0x000fe4000f8e3cff */
[----:B--2---:R-:W-:-:S04]  /*2910*/  SHF.L.U32 R4, R10, 0x1f, RZ ;  /* 0x0000001f0a047819 */ /* 0x004fc800000006ff */
[----:B------:R-:W2:Y:S02]  /*2920*/  SYNCS.PHASECHK.TRANS64.TRYWAIT P1, [R2+URZ+0x50], R4 ;  /* 0x00005004020075a7 */ /* 0x000ea400080211ff */
[----:B--2---:R-:W-:Y:S05]  /*2930*/  @!P1 BRA `(.L_x_41) ;  /* 0x0000006400b09947 */ /* 0x004fea0003800000 */
.L_x_115:
[C---:B--2---:R-:W-:Y:S01]  /*2940*/  LEA R4, R11.reuse, UR15, 0x4 ;  /* 0x0000000f0b047c11 */ /* 0x044fe2000f8e20ff */
[----:B------:R-:W-:Y:S01]  /*2950*/  VIADD R2, R2, 0x60 ;  /* 0x0000006002027836 */ /* 0x000fe20000000000 */
[----:B------:R-:W-:Y:S01]  /*2960*/  SEL R8, R8, RZ, P0 ;  /* 0x000000ff08087207 */ /* 0x000fe20000000000 */
[----:B------:R-:W-:-:S03]  /*2970*/  VIADD R11, R11, 0x1 ;  /* 0x000000010b0b7836 */ /* 0x000fc60000000000 */
[----:B------:R-:W2:Y:S01]  /*2980*/  LDS.128 R4, [R4+0xe0] ;  /* 0x0000e00004047984 */ /* 0x000ea20000000c00 */
[----:B------:R-:W-:Y:S02]  /*2990*/  PRMT R2, RZ, 0x654, R2 ;  /* 0x00000654ff027816 */ /* 0x000fe40000000002 */
[C---:B------:R-:W-:Y:S01]  /*29a0*/  ISETP.NE.AND P1, PT, R11.reuse, 0x2, PT ;  /* 0x000000020b00780c */ /* 0x040fe20003f25270 */
[----:B------:R-:W-:Y:S01]  /*29b0*/  @!PT LDS RZ, [RZ] ;  /* 0x00000000fffff984 */ /* 0x000fe20000000800 */
[----:B------:R-:W-:Y:S01]  /*29c0*/  @!PT LDS RZ, [RZ] ;  /* 0x00000000fffff984 */ /* 0x000fe20000000800 */
[----:B------:R-:W-:Y:S01]  /*29d0*/  @!PT LDS RZ, [RZ] ;  /* 0x00000000fffff984 */ /* 0x000fe20000000800 */
[----:B------:R-:W-:Y:S01]  /*29e0*/  @!PT LDS RZ, [RZ] ;  /* 0x00000000fffff984 */ /* 0x000fe20000000800 */
[----:B------:R3:W-:Y:S06]  /*29f0*/  MEMBAR.ALL.CTA ;  /* 0x0000000000007992 */ /* 0x0007ec0000008000 */
[----:B---3--:R-:W3:Y:S01]  /*2a00*/  FENCE.VIEW.ASYNC.S ;  /* 0x00000000000073c6 */ /* 0x008ee20000000000 */
[----:B------:R-:W-:Y:S01]  /*2a10*/  SEL R11, R11, RZ, P1 ;  /* 0x000000ff0b0b7207 */ /* 0x000fe20000800000 */
[----:B---3--:R3:W-:Y:S01]  /*2a20*/  SYNCS.ARRIVE.TRANS64.RED.A1T0 RZ, [R2+URZ], RZ ;  /* 0x000000ff02ff79a7 */ /* 0x0087e200081004ff */
[----:B--2---:R-:W-:-:S02]  /*2a30*/  LOP3.LUT P3, RZ, R6, 0x1, RZ, 0xc0, !PT ;  /* 0x0000000106ff7812 */ /* 0x004fc4000786c0ff */
[----:B------:R-:W-:-:S04]  /*2a40*/  SEL R4, RZ, 0x1, P1 ;  /* 0x00000001ff047807 */ /* 0x000fc80000800000 */
[----:B------:R-:W-:Y:S02]  /*2a50*/  LOP3.LUT R10, R10, R4, RZ, 0x3c, !PT ;  /* 0x000000040a0a7212 */ /* 0x000fe400078e3cff */
[----:B---3--:R-:W-:-:S04]  /*2a60*/  SEL R2, RZ, 0x1, P0 ;  /* 0x00000001ff027807 */ /* 0x008fc80000000000 */
[----:B------:R-:W-:Y:S01]  /*2a70*/  LOP3.LUT R9, R9, R2, RZ, 0x3c, !PT ;  /* 0x0000000209097212 */ /* 0x000fe200078e3cff */
[----:B------:R-:W-:Y:S06]  /*2a80*/  @P3 BRA `(.L_x_42) ;  /* 0xfffffffc002c3947 */ /* 0x000fec000383ffff */
[----:B------:R-:W-:Y:S01]  /*2a90*/  ULEA UR4, UR5, UR15, 0x3 ;  /* 0x0000000f05047291 */ /* 0x000fe2000f8e18ff */
[----:B------:R-:W-:-:S08]  /*2aa0*/  SHF.L.U32 R2, R12, 0x1f, RZ ;  /* 0x0000001f0c027819 */ /* 0x000fd000000006ff */
[----:B------:R-:W2:Y:S02]  /*2ab0*/  SYNCS.PHASECHK.TRANS64 P0, [UR4+0x60], R2 ;  /* 0x00006002ff0075a7 */ /* 0x000ea40008001004 */
[----:B--2---:R-:W-:Y:S05]  /*2ac0*/  @P0 BRA `(.L_x_43) ;  /* 0x0000000000080947 */ /* 0x004fea0003800000 */
[----:B------:R-:W2:Y:S02]  /*2ad0*/  SYNCS.PHASECHK.TRANS64.TRYWAIT P0, [UR4+0x60], R2 ;  /* 0x00006002ff0075a7 */ /* 0x000ea40008001104 */
[----:B--2---:R-:W-:Y:S05]  /*2ae0*/  @!P0 BRA `(.L_x_44) ;  /* 0x0000006400588947 */ /* 0x004fea0003800000 */
.L_x_43:
[----:B------:R-:W-:-:S04]  /*2af0*/  UIADD3 UR6, UPT, UPT, UR5, 0x1, URZ ;  /* 0x0000000105067890 */ /* 0x000fc8000fffe0ff */
[----:B------:R-:W-:-:S04]  /*2b00*/  UISETP.NE.AND UP0, UPT, UR6, 0x2, UPT ;  /* 0x000000020600788c */ /* 0x000fc8000bf05270 */
[----:B------:R-:W-:Y:S02]  /*2b10*/  USEL UR7, URZ, 0x1, UP0 ;  /* 0x00000001ff077887 */ /* 0x000fe40008000000 */
[----:B------:R-:W-:-:S04]  /*2b20*/  USEL UR6, UR6, URZ, UP0 ;  /* 0x000000ff06067287 */ /* 0x000fc80008000000 */
[----:B------:R-:W-:Y:S01]  /*2b30*/  ULEA UR6, UR6, UR15, 0x3 ;  /* 0x0000000f06067291 */ /* 0x000fe2000f8e18ff */
[----:B--2---:R-:W-:-:S04]  /*2b40*/  LOP3.LUT R2, R12, UR7, RZ, 0x3c, !PT ;  /* 0x000000070c027c12 */ /* 0x004fc8000f8e3cff */
[----:B------:R-:W-:-:S04]  /*2b50*/  SHF.L.U32 R0, R2, 0x1f, RZ ;  /* 0x0000001f02007819 */ /* 0x000fc800000006ff */
[----:B------:R-:W2:Y:S02]  /*2b60*/  SYNCS.PHASECHK.TRANS64 P0, [UR6+0x60], R0 ;  /* 0x00006000ff0075a7 */ /* 0x000ea40008001006 */
[----:B-12---:R-:W-:Y:S05]  /*2b70*/  @P0 EXIT ;  /* 0x000000000000094d */ /* 0x006fea0003800000 */
[----:B------:R-:W-:Y:S02]  /*2b80*/  SHF.L.U32 R2, R2, 0x1f, RZ ;  /* 0x0000001f02027819 */ /* 0x000fe400000006ff */
[----:B------:R-:W-:-:S07]  /*2b90*/  MOV R0, UR6 ;  /* 0x0000000600007c02 */ /* 0x000fce0008000f00 */
.L_x_45:
[----:B-1----:R1:W2:Y:S02]  /*2ba0*/  SYNCS.PHASECHK.TRANS64.TRYWAIT P0, [R0+URZ+0x60], R2 ;  /* 0x00006002000075a7 */ /* 0x0022a400080011ff */
[----:B--2---:R-:W-:Y:S05]  /*2bb0*/  @!P0 NANOSLEEP.SYNCS 0x989680 ;  /* 0x009896800000895d */ /* 0x004fea0003900000 */
[----:B------:R-:W2:Y:S02]  /*2bc0*/  @!P0 SYNCS.PHASECHK.TRANS64 P0, [R0+URZ+0x60], R2 ;  /* 0x00006002000085a7 */ /* 0x000ea400080010ff */
[----:B--2---:R-:W-:Y:S05]  /*2bd0*/  @P0 EXIT ;  /* 0x000000000000094d */ /* 0x004fea0003800000 */
[----:B------:R-:W-:Y:S05]  /*2be0*/  BRA `(.L_x_45) ;  /* 0xfffffffc00ec7947 */ /* 0x000fea000383ffff */
.L_x_38:
[----:B------:R-:W-:-:S09]  /*2bf0*/  UISETP.NE.AND UP0, UPT, UR18, URZ, UPT ;  /* 0x000000ff1200728c */ /* 0x000fd2000bf05270 */
[----:B------:R-:W-:Y:S05]  /*2c00*/  BRA.U UP0, `(.L_x_46) ;  /* 0x0000001100247547 */ /* 0x000fea000b800000 */
[----:B------:R-:W-:Y:S01]  /*2c10*/  UMOV UR4, 0x40 ;  /* 0x0000004000047882 */ /* 0x000fe20000000000 */
[----:B------:R-:W-:Y:S01]  /*2c20*/  NOP ;  /* 0x0000000000007918 */ /* 0x000fe20000000000 */
[----:B------:R-:W-:-:S03]  /*2c30*/  ULEA UR5, UR15, UR4, 0x18 ;  /* 0x000000040f057291 */ /* 0x000fc6000f8ec0ff */
[----:B------:R-:W-:Y:S02]  /*2c40*/  UMOV UR4, 0x400 ;  /* 0x0000040000047882 */ /* 0x000fe40000000000 */
[----:B------:R-:W-:-:S04]  /*2c50*/  ULEA UR15, UR15, UR4, 0x18 ;  /* 0x000000040f0f7291 */ /* 0x000fc8000f8ec0ff */
[----:B------:R-:W2:Y:S02]  /*2c60*/  LDS.U8 R0, [UR5+0x1c] ;  /* 0x00001c05ff007984 */ /* 0x000ea40008000000 */
[----:B--2---:R-:W-:-:S13]  /*2c70*/  ISETP.NE.AND P0, PT, R0, RZ, PT ;  /* 0x000000ff0000720c */ /* 0x004fda0003f05270 */
[----:B------:R-:W-:Y:S05]  /*2c80*/  @P0 BRA `(.L_x_47) ;  /* 0x0000000000580947 */ /* 0x000fea0003800000 */
[----:B------:R-:W-:-:S13]  /*2c90*/  ELECT P0, URZ, PT ;  /* 0x0000000000ff782f */ /* 0x000fda0003800000 */
[----:B------:R-:W-:Y:S05]  /*2ca0*/  @!P0 BRA `(.L_x_48) ;  /* 0x0000000000608947 */ /* 0x000fea0003800000 */
[----:B------:R-:W-:Y:S01]  /*2cb0*/  UMOV UR4, 0x10 ;  /* 0x0000001000047882 */ /* 0x000fe20000000000 */
[----:B------:R-:W-:Y:S01]  /*2cc0*/  HFMA2 R0, -RZ, RZ, 0, 5.9604644775390625e-08 ;  /* 0x00000001ff007431 */ /* 0x000fe200000001ff */
[----:B------:R-:W-:-:S03]  /*2cd0*/  MOV R2, 0xffff ;  /* 0x0000ffff00027802 */ /* 0x000fc60000000f00 */
[----:B------:R-:W-:Y:S04]  /*2ce0*/  DEPBAR.LE SB2, 0x36 ;  /* 0x0000ad800000791a */ /* 0x000fe80000000000 */
[----:B------:R-:W2:Y:S02]  /*2cf0*/  UTCATOMSWS.FIND_AND_SET.ALIGN UP0, UR4, UR4 ;  /* 0x00000004000475e3 */ /* 0x000ea40008000800 */
[----:B--2---:R-:W-:Y:S01]  /*2d00*/  MOV R3, UR4 ;  /* 0x0000000400037c02 */ /* 0x004fe20008000f00 */
[----:B------:R-:W-:Y:S06]  /*2d10*/  BRA.U UP0, `(.L_x_49) ;  /* 0x0000000100187547 */ /* 0x000fec000b800000 */
.L_x_50:
[----:B------:R-:W-:Y:S05]  /*2d20*/  NANOSLEEP 0x64 ;  /* 0x000000640000795d */ /* 0x000fea0003800000 */
[----:B------:R-:W-:-:S05]  /*2d30*/  UMOV UR4, 0x10 ;  /* 0x0000001000047882 */ /* 0x000fca0000000000 */
[----:B------:R-:W-:Y:S04]  /*2d40*/  DEPBAR.LE SB2, 0x36 ;  /* 0x0000ad800000791a */ /* 0x000fe80000000000 */
[----:B------:R-:W2:Y:S02]  /*2d50*/  UTCATOMSWS.FIND_AND_SET.ALIGN UP0, UR4, UR4 ;  /* 0x00000004000475e3 */ /* 0x000ea40008000800 */
[----:B--2---:R-:W-:Y:S01]  /*2d60*/  MOV R3, UR4 ;  /* 0x0000000400037c02 */ /* 0x004fe20008000f00 */
[----:B------:R-:W-:Y:S05]  /*2d70*/  BRA.U !UP0, `(.L_x_50) ;  /* 0xfffffffd08e87547 */ /* 0x000fea000b83ffff */
.L_x_49:
[-C--:B------:R-:W-:Y:S02]  /*2d80*/  SHF.L.U32 R2, R2, R3.reuse, RZ ;  /* 0x0000000302027219 */ /* 0x080fe400000006ff */
[----:B------:R-:W-:Y:S01]  /*2d90*/  SHF.L.U32 R0, R0, R3, RZ ;  /* 0x0000000300007219 */ /* 0x000fe200000006ff */
[----:B------:R-:W-:Y:S02]  /*2da0*/  IMAD.SHL.U32 R3, R3, 0x20, RZ ;  /* 0x0000002003037824 */ /* 0x000fe400078e00ff */
[----:B------:R2:W-:Y:S04]  /*2db0*/  ATOMS.OR RZ, [UR5+0x14], R2 ;  /* 0x00001402ffff798c */ /* 0x0005e8000b000005 */
[----:B------:R2:W-:Y:S04]  /*2dc0*/  ATOMS.OR RZ, [UR5+0x18], R0 ;  /* 0x00001800ffff798c */ /* 0x0005e8000b000005 */
[----:B------:R2:W-:Y:S01]  /*2dd0*/  STS [UR15+0x100], R3 ;  /* 0x00010003ff007988 */ /* 0x0005e2000800080f */
[----:B------:R-:W-:Y:S05]  /*2de0*/  BRA `(.L_x_48) ;  /* 0x0000000000107947 */ /* 0x000fea0003800000 */
.L_x_47:
[----:B------:R-:W-:Y:S02]  /*2df0*/  MOV R0, 0xffffffff ;  /* 0xffffffff00007802 */ /* 0x000fe40000000f00 */
[----:B------:R-:W-:-:S03]  /*2e00*/  MOV R2, 0x2e30 ;  /* 0x00002e3000027802 */ /* 0x000fc60000000f00 */
[----:B------:R2:W-:Y:S04]  /*2e10*/  STS [UR15+0x100], R0 ;  /* 0x00010000ff007988 */ /* 0x0005e8000800080f */
[----:B-12--5:R-:W-:Y:S05]  /*2e20*/  CALL.REL.NOINC `($__internal_1_$__cuda_sm10x_tcgen05_guardrail_trap_phase_invalid_during_alloc) ;  /* 0x0000006400ec7944 */ /* 0x026fea0003c00000 */
.L_x_48:
[----:B------:R-:W-:Y:S05]  /*2e30*/  WARPSYNC.ALL ;  /* 0x0000000000007948 */ /* 0x000fea0003800000 */
[----:B------:R-:W3:Y:S01]  /*2e40*/  S2UR UR4, SR_CgaCtaId ;  /* 0x00000000000479c3 */ /* 0x000ee20000008800 */
[----:B------:R-:W-:Y:S01]  /*2e50*/  UMOV UR43, 0x400 ;  /* 0x00000400002b7882 */ /* 0x000fe20000000000 */
[----:B------:R-:W-:-:S06]  /*2e60*/  NOP ;  /* 0x0000000000007918 */ /* 0x000fcc0000000000 */
[----:B------:R-:W-:Y:S06]  /*2e70*/  BAR.ARV 0x6, 0xa0 ;  /* 0x0182800000007b1d */ /* 0x000fec0000002000 */
[----:B------:R-:W4:Y:S01]  /*2e80*/  LDCU UR6, c[0x0][0x38c] ;  /* 0x00007180ff0677ac */ /* 0x000f220008000800 */
[----:B------:R-:W-:Y:S01]  /*2e90*/  IMAD.MOV.U32 R11, RZ, RZ, 0x1 ;  /* 0x00000001ff0b7424 */ /* 0x000fe200078e00ff */
[----:B------:R-:W-:Y:S01]  /*2ea0*/  CS2R R8, SRZ ;  /* 0x0000000000087805 */ /* 0x000fe2000001ff00 */
[----:B------:R-:W-:Y:S01]  /*2eb0*/  IMAD.MOV.U32 R10, RZ, RZ, RZ ;  /* 0x000000ffff0a7224 */ /* 0x000fe200078e00ff */
[----:B------:R-:W-:Y:S01]  /*2ec0*/  UMOV UR46, URZ ;  /* 0x000000ff002e7c82 */ /* 0x000fe20008000000 */
[----:B------:R-:W-:Y:S01]  /*2ed0*/  UMOV UR39, URZ ;  /* 0x000000ff00277c82 */ /* 0x000fe20008000000 */
[----:B------:R-:W-:Y:S01]  /*2ee0*/  UMOV UR62, 0x0 ;  /* 0x00000000003e7882 */ /* 0x000fe20000000000 */
[----:B------:R-:W-:Y:S01]  /*2ef0*/  UMOV UR63, 0x81c0010 ;  /* 0x081c0010003f7882 */ /* 0x000fe20000000000 */
[----:B------:R-:W-:Y:S01]  /*2f00*/  UMOV UR60, 0x0 ;  /* 0x00000000003c7882 */ /* 0x000fe20000000000 */
[----:B------:R-:W-:Y:S01]  /*2f10*/  UMOV UR61, 0x81c0010 ;  /* 0x081c0010003d7882 */ /* 0x000fe20000000000 */
[----:B---3--:R-:W-:Y:S01]  /*2f20*/  ULEA UR43, UR4, UR43, 0x18 ;  /* 0x0000002b042b7291 */ /* 0x008fe2000f8ec0ff */
[----:B------:R-:W3:Y:S03]  /*2f30*/  LDCU UR4, c[0x0][0x38c] ;  /* 0x00007180ff0477ac */ /* 0x000ee60008000800 */
[----:B------:R-:W-:Y:S01]  /*2f40*/  UIADD3 UR5, UPT, UPT, UR43, 0xe300, URZ ;  /* 0x0000e3002b057890 */ /* 0x000fe2000fffe0ff */
[----:B------:R-:W-:-:S04]  /*2f50*/  UMOV UR58, 0x0 ;  /* 0x00000000003a7882 */ /* 0x000fc80000000000 */
[----:B--2---:R-:W2:Y:S01]  /*2f60*/  LDS R0, [UR43+0x100] ;  /* 0x0001002bff007984 */ /* 0x004ea20008000800 */
[----:B------:R-:W-:Y:S01]  /*2f70*/  USHF.R.U32.HI UR5, URZ, 0x4, UR5 ;  /* 0x00000004ff057899 */ /* 0x000fe20008011605 */
[----:B------:R-:W-:Y:S01]  /*2f80*/  UMOV UR59, 0x81c0010 ;  /* 0x081c0010003b7882 */ /* 0x000fe20000000000 */
[----:B------:R-:W-:Y:S02]  /*2f90*/  UMOV UR56, 0x0 ;  /* 0x0000000000387882 */ /* 0x000fe40000000000 */
[----:B------:R-:W-:Y:S01]  /*2fa0*/  ULOP3.LUT UR5, UR5, 0x3fff, URZ, 0xc0, !UPT ;  /* 0x00003fff05057892 */ /* 0x000fe2000f8ec0ff */
[----:B------:R-:W-:Y:S01]  /*2fb0*/  UMOV UR57, 0x81c0010 ;  /* 0x081c001000397882 */ /* 0x000fe20000000000 */
[----:B------:R-:W-:Y:S01]  /*2fc0*/  UMOV UR54, 0x0 ;  /* 0x0000000000367882 */ /* 0x000fe20000000000 */
[----:B------:R-:W-:Y:S01]  /*2fd0*/  UMOV UR55, 0x81c0010 ;  /* 0x081c001000377882 */ /* 0x000fe20000000000 */
[----:B------:R-:W-:Y:S01]  /*2fe0*/  UMOV UR52, 0x0 ;  /* 0x0000000000347882 */ /* 0x000fe20000000000 */
[----:B---3--:R-:W-:Y:S01]  /*2ff0*/  UIADD3 UR4, UPT, UPT, UR4, 0x7f, URZ ;  /* 0x0000007f04047890 */ /* 0x008fe2000fffe0ff */
[----:B------:R-:W-:Y:S01]  /*3000*/  UMOV UR53, 0x81c0010 ;  /* 0x081c001000357882 */ /* 0x000fe20000000000 */
[----:B------:R-:W-:-:S02]  /*3010*/  ULOP3.LUT UR44, UR5, 0x10000, URZ, 0xfc, !UPT ;  /* 0x00010000052c7892 */ /* 0x000fc4000f8efcff */
[----:B------:R-:W-:Y:S02]  /*3020*/  USHF.R.S32.HI UR47, URZ, 0x1f, UR4 ;  /* 0x0000001fff2f7899 */ /* 0x000fe40008011404 */
[----:B----4-:R-:W-:Y:S02]  /*3030*/  UISETP.GE.AND UP4, UPT, UR6, 0x1, UPT ;  /* 0x000000010600788c */ /* 0x010fe4000bf86270 */
[----:B------:R-:W-:Y:S02]  /*3040*/  ULEA.HI UR47, UR47, UR4, URZ, 0x7 ;  /* 0x000000042f2f7291 */ /* 0x000fe4000f8f38ff */
[----:B------:R-:W-:Y:S02]  /*3050*/  UIADD3 UR4, UPT, UPT, UR43, 0x1e300, URZ ;  /* 0x0001e3002b047890 */ /* 0x000fe4000fffe0ff */
[----:B------:R-:W-:Y:S02]  /*3060*/  USHF.R.S32.HI UR47, URZ, 0x7, UR47 ;  /* 0x00000007ff2f7899 */ /* 0x000fe4000801142f */
[----:B------:R-:W-:-:S02]  /*3070*/  USHF.R.U32.HI UR4, URZ, 0x4, UR4 ;  /* 0x00000004ff047899 */ /* 0x000fc40008011604 */
[----:B------:R-:W-:Y:S02]  /*3080*/  UISETP.LT.AND UP0, UPT, UR47, 0x1, UPT ;  /* 0x000000012f00788c */ /* 0x000fe4000bf01270 */
[----:B------:R-:W-:Y:S02]  /*3090*/  ULOP3.LUT UR4, UR4, 0x3fff, URZ, 0xc0, !UPT ;  /* 0x00003fff04047892 */ /* 0x000fe4000f8ec0ff */
[----:B------:R-:W-:Y:S02]  /*30a0*/  USEL UR64, UR47, 0x1, !UP0 ;  /* 0x000000012f407887 */ /* 0x000fe4000c000000 */
[----:B------:R-:W-:Y:S02]  /*30b0*/  ULOP3.LUT UR4, UR4, 0x10000, URZ, 0xfc, !UPT ;  /* 0x0001000004047892 */ /* 0x000fe4000f8efcff */
[----:B------:R-:W-:Y:S01]  /*30c0*/  UIADD3 UR64, UPT, UPT, -UR64, URZ, URZ ;  /* 0x000000ff40407290 */ /* 0x000fe2000fffe1ff */
[----:B------:R-:W-:Y:S01]  /*30d0*/  UMOV UR50, 0x0 ;  /* 0x0000000000327882 */ /* 0x000fe20000000000 */
[----:B------:R-:W-:Y:S01]  /*30e0*/  UMOV UR51, 0x81c0010 ;  /* 0x081c001000337882 */ /* 0x000fe20000000000 */
[----:B--2---:R-:W-:Y:S01]  /*30f0*/  R2UR UR65, R0 ;  /* 0x00000000004172ca */ /* 0x004fe200000e0000 */
[----:B------:R-:W-:Y:S01]  /*3100*/  UMOV UR48, 0x0 ;  /* 0x0000000000307882 */ /* 0x000fe20000000000 */
[----:B------:R-:W-:-:S13]  /*3110*/  UMOV UR49, 0x81c0010 ;  /* 0x081c001000317882 */ /* 0x000fda0000000000 */
.L_x_57:
[----:B------:R-:W-:Y:S02]  /*3120*/  LEA R0, R10, UR43, 0x3 ;  /* 0x0000002b0a007c11 */ /* 0x000fe4000f8e18ff */
[----:B------:R-:W-:Y:S02]  /*3130*/  SHF.L.U32 R2, R9, 0x1f, RZ ;  /* 0x0000001f09027819 */ /* 0x000fe400000006ff */
[----:B------:R-:W-:Y:S01]  /*3140*/  PLOP3.LUT P0, PT, PT, PT, UP4, 0x80, 0x8 ;  /* 0x000000000008781c */ /* 0x000fe20003f0f048 */
[----:B------:R-:W-:Y:S01]  /*3150*/  VIADD R3, R0, 0x60 ;  /* 0x0000006000037836 */ /* 0x000fe20000000000 */
[----:B--2---:R-:W2:Y:S02]  /*3160*/  SYNCS.PHASECHK.TRANS64.TRYWAIT P1, [R0+URZ+0x50], R2 ;  /* 0x00005002000075a7 */ /* 0x004ea400080211ff */
[----:B--2---:R-:W-:Y:S09]  /*3170*/  @!P1 BRA `(.L_x_51) ;  /* 0x0000005c00cc9947 */ /* 0x004ff20003800000 */
.L_x_117:
[----:B------:R-:W-:Y:S01]  /*3180*/  LEA R4, R10, UR43, 0x4 ;  /* 0x0000002b0a047c11 */ /* 0x000fe2000f8e20ff */
[----:B------:R-:W-:Y:S01]  /*3190*/  @UP4 ULEA UR5, UR39, UR43, 0x3 ;  /* 0x0000002b27054291 */ /* 0x000fe2000f8e18ff */
[----:B------:R-:W-:Y:S01]  /*31a0*/  PLOP3.LUT P1, PT, PT, PT, PT, 0x80, 0x8 ;  /* 0x000000000008781c */ /* 0x000fe20003f2f070 */
[----:B------:R-:W-:Y:S01]  /*31b0*/  ULEA UR45, UR46, UR43, 0x3 ;  /* 0x0000002b2e2d7291 */ /* 0x000fe2000f8e18ff */
[----:B------:R-:W-:Y:S01]  /*31c0*/  PRMT R3, RZ, 0x654, R3 ;  /* 0x00000654ff037816 */ /* 0x000fe20000000003 */
[----:B------:R-:W-:Y:S01]  /*31d0*/  UIMAD UR38, UR46, 0x70, UR65 ;  /* 0x000000702e2678a4 */ /* 0x000fe2000f8e0241 */
[----:B------:R-:W3:Y:S01]  /*31e0*/  LDS.128 R4, [R4+0xe0] ;  /* 0x0000e00004047984 */ /* 0x000ee20000000c00 */
[----:B--2---:R-:W-:Y:S02]  /*31f0*/  @P0 SHF.L.U32 R2, R8, 0x1f, RZ ;  /* 0x0000001f08020819 */ /* 0x004fe400000006ff */
[----:B------:R-:W-:Y:S01]  /*3200*/  SHF.L.U32 R0, R11, 0x1f, RZ ;  /* 0x0000001f0b007819 */ /* 0x000fe200000006ff */
[----:B------:R-:W-:Y:S01]  /*3210*/  @!PT LDS RZ, [RZ] ;  /* 0x00000000fffff984 */ /* 0x000fe20000000800 */
[----:B------:R-:W-:Y:S01]  /*3220*/  @!PT LDS RZ, [RZ] ;  /* 0x00000000fffff984 */ /* 0x000fe20000000800 */
[----:B------:R-:W-:Y:S01]  /*3230*/  @!PT LDS RZ, [RZ] ;  /* 0x00000000fffff984 */ /* 0x000fe20000000800 */
[----:B------:R-:W-:Y:S01]  /*3240*/  @!PT LDS RZ, [RZ] ;  /* 0x00000000fffff984 */ /* 0x000fe20000000800 */
[----:B------:R2:W-:Y:S06]  /*3250*/  MEMBAR.ALL.CTA ;  /* 0x0000000000007992 */ /* 0x0005ec0000008000 */
[----:B--2---:R-:W2:Y:S02]  /*3260*/  FENCE.VIEW.ASYNC.S ;  /* 0x00000000000073c6 */ /* 0x004ea40000000000 */
[----:B--2---:R2:W-:Y:S01]  /*3270*/  SYNCS.ARRIVE.TRANS64.RED.A1T0 RZ, [R3+URZ], RZ ;  /* 0x000000ff03ff79a7 */ /* 0x0045e200081004ff */
[----:B------:R2:W4:Y:S01]  /*3280*/  @P0 SYNCS.PHASECHK.TRANS64.TRYWAIT P1, [UR5], R2 ;  /* 0x00000002ff0005a7 */ /* 0x0005220008021105 */
[----:B------:R-:W1:Y:S02]  /*3290*/  SYNCS.PHASECHK.TRANS64.TRYWAIT P0, [UR45+0x90], R0 ;  /* 0x00009000ff0075a7 */ /* 0x000e64000800112d */
[----:B-1234-:R-:W-:Y:S05]  /*32a0*/  @!P0 BRA `(.L_x_52) ;  /* 0x0000005c00948947 */ /* 0x01efea0003800000 */
.L_x_119:
[----:B------:R-:W-:Y:S01]  /*32b0*/  IADD3 R10, PT, PT, R10, 0x1, RZ ;  /* 0x000000010a0a7810 */ /* 0x000fe20007ffe0ff */
[----:B------:R-:W-:Y:S06]  /*32c0*/  BRA.U !UP4, `(.L_x_53) ;  /* 0x000000050c107547 */ /* 0x000fec000b800000 */
[----:B------:R-:W-:Y:S01]  /*32d0*/  UPLOP3.LUT UP2, UPT, UPT, UPT, UPT, 0x40, 0x4 ;  /* 0x000000000004789c */ /* 0x000fe20003f4e870 */
[----:B------:R-:W-:Y:S01]  /*32e0*/  UMOV UR41, UR64 ;  /* 0x0000004000297c82 */ /* 0x000fe20008000000 */
[----:B------:R-:W-:Y:S01]  /*32f0*/  UMOV UR40, UR47 ;  /* 0x0000002f00287c82 */ /* 0x000fe20008000000 */
[----:B------:R-:W-:-:S08]  /*3300*/  UMOV UR5, UR39 ;  /* 0x0000002700057c82 */ /* 0x000fd00008000000 */
.L_x_56:
[----:B------:R-:W-:Y:S02]  /*3310*/  UIADD3 UR41, UPT, UPT, UR41, 0x1, URZ ;  /* 0x0000000129297890 */ /* 0x000fe4000fffe0ff */
[----:B--2---:R-:W-:Y:S02]  /*3320*/  ULEA UR7, UR5, UR43, 0x3 ;  /* 0x0000002b05077291 */ /* 0x004fe4000f8e18ff */
[----:B------:R-:W-:Y:S01]  /*3330*/  UISETP.NE.AND UP3, UPT, UR41, URZ, UPT ;  /* 0x000000ff2900728c */ /* 0x000fe2000bf65270 */
[----:B---3--:R-:W-:Y:S10]  /*3340*/  @P1 BRA `(.L_x_54) ;  /* 0x00000000000c1947 */ /* 0x008ff40003800000 */
[----:B-1----:R-:W-:Y:S04]  /*3350*/  SHF.L.U32 R2, R8, 0x1f, RZ ;  /* 0x0000001f08027819 */ /* 0x002fe800000006ff */
[----:B------:R-:W1:Y:S02]  /*3360*/  SYNCS.PHASECHK.TRANS64.TRYWAIT P0, [UR7], R2 ;  /* 0x00000002ff0075a7 */ /* 0x000e640008001107 */
[----:B-1----:R-:W-:Y:S05]  /*3370*/  @!P0 BRA `(.L_x_55) ;  /* 0x0000005c00788947 */ /* 0x002fea0003800000 */
.L_x_54:
[----:B------:R-:W-:Y:S01]  /*3380*/  UISETP.NE.AND UP0, UPT, UR40, 0x1, UPT ;  /* 0x000000012800788c */ /* 0x000fe2000bf05270 */
[----:B------:R-:W-:Y:S01]  /*3390*/  PLOP3.LUT P1, PT, PT, PT, PT, 0x80, 0x8 ;  /* 0x000000000008781c */ /* 0x000fe20003f2f070 */
[----:B------:R-:W-:Y:S02]  /*33a0*/  UIADD3 UR6, UPT, UPT, UR5, 0x1, URZ ;  /* 0x0000000105067890 */ /* 0x000fe4000fffe0ff */
[----:B------:R-:W-:Y:S02]  /*33b0*/  UIADD3 UR42, UPT, UPT, UR7, 0x10, URZ ;  /* 0x00000010072a7890 */ /* 0x000fe4000fffe0ff */
[----:B------:R-:W-:Y:S01]  /*33c0*/  UISETP.NE.AND UP1, UPT, UR6, 0x2, UPT ;  /* 0x000000020600788c */ /* 0x000fe2000bf25270 */
[----:B------:R-:W-:Y:S01]  /*33d0*/  PLOP3.LUT P0, PT, PT, PT, UP0, 0x80, 0x8 ;  /* 0x000000000008781c */ /* 0x000fe20003f0f008 */
[----:B------:R-:W-:Y:S02]  /*33e0*/  UIADD3 UR40, UPT, UPT, UR40, -0x1, URZ ;  /* 0xffffffff28287890 */ /* 0x000fe4000fffe0ff */
[----:B------:R-:W-:Y:S02]  /*33f0*/  USEL UR8, URZ, 0x1, UP1 ;  /* 0x00000001ff087887 */ /* 0x000fe40008800000 */
[----:B------:R-:W-:Y:S01]  /*3400*/  USEL UR39, UR6, URZ, UP1 ;  /* 0x000000ff06277287 */ /* 0x000fe20008800000 */
[----:B------:R-:W-:Y:S01]  /*3410*/  UMOV UR7, 0x40004040 ;  /* 0x4000404000077882 */ /* 0x000fe20000000000 */
[----:B------:R-:W-:Y:S02]  /*3420*/  UMOV UR9, 0x40004040 ;  /* 0x4000404000097882 */ /* 0x000fe40000000000 */
[----:B------:R-:W-:Y:S01]  /*3430*/  @UP0 ULEA UR6, UR39, UR43, 0x3 ;  /* 0x0000002b27060291 */ /* 0x000fe2000f8e18ff */
[----:B------:R-:W-:Y:S01]  /*3440*/  LOP3.LUT R8, R8, UR8, RZ, 0x3c, !PT ;  /* 0x0000000808087c12 */ /* 0x000fe2000f8e3cff */
[----:B------:R-:W-:Y:S01]  /*3450*/  ULEA UR8, UR5, UR44, 0xb ;  /* 0x0000002c05087291 */ /* 0x000fe2000f8e58ff */
[----:B------:R-:W-:Y:S02]  /*3460*/  UMOV UR37, 0x40004040 ;  /* 0x4000404000257882 */ /* 0x000fe40000000000 */
[----:B-1----:R-:W-:Y:S01]  /*3470*/  @P0 SHF.L.U32 R0, R8, 0x1f, RZ ;  /* 0x0000001f08000819 */ /* 0x002fe200000006ff */
[----:B------:R-:W-:Y:S02]  /*3480*/  UIADD3 UR34, UPT, UPT, UR8, 0x2, URZ ;  /* 0x0000000208227890 */ /* 0x000fe4000fffe0ff */
[----:B------:R-:W-:Y:S01]  /*3490*/  UIADD3 UR30, UPT, UPT, UR8, 0x4, URZ ;  /* 0x00000004081e7890 */ /* 0x000fe2000fffe0ff */
[----:B------:R2:W3:Y:S01]  /*34a0*/  @P0 SYNCS.PHASECHK.TRANS64.TRYWAIT P1, [UR6], R0 ;  /* 0x00000000ff0005a7 */ /* 0x0004e20008021106 */
[----:B------:R-:W-:Y:S02]  /*34b0*/  UIMAD UR6, UR5, 0x700, UR4 ;  /* 0x00000700050678a4 */ /* 0x000fe4000f8e0204 */
[----:B------:R-:W-:Y:S02]  /*34c0*/  UIADD3 UR26, UPT, UPT, UR8, 0x6, URZ ;  /* 0x00000006081a7890 */ /* 0x000fe4000fffe0ff */
[----:B------:R-:W-:Y:S02]  /*34d0*/  UIADD3 UR36, UPT, UPT, UR6, 0x2, URZ ;  /* 0x0000000206247890 */ /* 0x000fe4000fffe0ff */
[----:B------:R-:W-:Y:S02]  /*34e0*/  UIADD3 UR32, UPT, UPT, UR6, 0x4, URZ ;  /* 0x0000000406207890 */ /* 0x000fe4000fffe0ff */
[----:B------:R-:W-:Y:S01]  /*34f0*/  UIADD3 UR28, UPT, UPT, UR6, 0x6, URZ ;  /* 0x00000006061c7890 */ /* 0x000fe2000fffe0ff */
[----:B------:R2:W-:Y:S01]  /*3500*/  UTCHMMA gdesc[UR8], gdesc[UR6], tmem[UR38], tmem[UR62], idesc[UR63], UP2 ;  /* 0x00ff3e06080075ea */ /* 0x0005e20009000026 */
[----:B------:R-:W-:Y:S02]  /*3510*/  UIADD3 UR24, UPT, UPT, UR6, 0x380, URZ ;  /* 0x0000038006187890 */ /* 0x000fe4000fffe0ff */
[----:B------:R-:W-:Y:S02]  /*3520*/  UIADD3 UR22, UPT, UPT, UR8, 0x400, URZ ;  /* 0x0000040008167890 */ /* 0x000fe4000fffe0ff */
[----:B------:R-:W-:Y:S02]  /*3530*/  UIADD3 UR20, UPT, UPT, UR6, 0x382, URZ ;  /* 0x0000038206147890 */ /* 0x000fe4000fffe0ff */
[----:B------:R-:W-:Y:S02]  /*3540*/  UIADD3 UR18, UPT, UPT, UR8, 0x402, URZ ;  /* 0x0000040208127890 */ /* 0x000fe4000fffe0ff */
[----:B------:R-:W-:Y:S02]  /*3550*/  UIADD3 UR16, UPT, UPT, UR6, 0x384, URZ ;  /* 0x0000038406107890 */ /* 0x000fe4000fffe0ff */
[----:B------:R-:W-:Y:S02]  /*3560*/  UIADD3 UR14, UPT, UPT, UR8, 0x404, URZ ;  /* 0x00000404080e7890 */ /* 0x000fe4000fffe0ff */
[----:B------:R-:W-:Y:S02]  /*3570*/  UIADD3 UR12, UPT, UPT, UR6, 0x386, URZ ;  /* 0x00000386060c7890 */ /* 0x000fe4000fffe0ff */
[----:B------:R-:W-:Y:S02]  /*3580*/  UIADD3 UR10, UPT, UPT, UR8, 0x406, URZ ;  /* 0x00000406080a7890 */ /* 0x000fe4000fffe0ff */
[----:B------:R-:W-:Y:S01]  /*3590*/  UPLOP3.LUT UP2, UPT, UPT, UPT, UPT, 0x80, 0x8 ;  /* 0x000000000008789c */ /* 0x000fe20003f4f070 */
[----:B------:R-:W-:Y:S01]  /*35a0*/  UMOV UR35, 0x40004040 ;  /* 0x4000404000237882 */ /* 0x000fe20000000000 */
[----:B------:R-:W-:Y:S01]  /*35b0*/  UMOV UR33, 0x40004040 ;  /* 0x4000404000217882 */ /* 0x000fe20000000000 */
[----:B------:R2:W-:Y:S01]  /*35c0*/  UTCHMMA gdesc[UR34], gdesc[UR36], tmem[UR38], tmem[UR60], idesc[UR61], UPT ;  /* 0x00ff3c24220075ea */ /* 0x0005e2000b800026 */
        /* <DEDUP_REMOVED lines=14> */
[----:B------:R-:W-:Y:S01]  /*36b0*/  UMOV UR11, 0x40004040 ;  /* 0x40004040000b7882 */ /* 0x000fe20000000000 */
[----:B------:R2:W-:Y:S01]  /*36c0*/  UTCHMMA gdesc[UR14], gdesc[UR16], tmem[UR38], tmem[UR50], idesc[UR51], UPT ;  /* 0x00ff32100e0075ea */ /* 0x0005e2000b800026 */
[----:B------:R2:W-:Y:S01]  /*36d0*/  UTCHMMA gdesc[UR10], gdesc[UR12], tmem[UR38], tmem[UR48], idesc[UR49], UPT ;  /* 0x00ff300c0a0075ea */ /* 0x0005e2000b800026 */
[----:B------:R2:W-:Y:S01]  /*36e0*/  UTCBAR [UR42], URZ ;  /* 0x000000ff2a0073e9 */ /* 0x0005e200080000ff */
[----:B------:R-:W-:Y:S01]  /*36f0*/  UMOV UR5, UR39 ;  /* 0x0000002700057c82 */ /* 0x000fe20008000000 */
[----:B------:R-:W-:Y:S05]  /*3700*/  BRA.U UP3, `(.L_x_56) ;  /* 0xfffffffd03007547 */ /* 0x000fea000b83ffff */
.L_x_53:
[----:B------:R-:W-:Y:S01]  /*3710*/  UIADD3 UR5, UPT, UPT, UR46, 0x1, URZ ;  /* 0x000000012e057890 */ /* 0x000fe2000fffe0ff */
[----:B------:R-:W-:Y:S01]  /*3720*/  LOP3.LUT P0, RZ, R6, 0x1, RZ, 0xc0, !PT ;  /* 0x0000000106ff7812 */ /* 0x000fe2000780c0ff */
[----:B--2---:R-:W-:Y:S01]  /*3730*/  UIADD3 UR6, UPT, UPT, UR45, 0x70, URZ ;  /* 0x000000702d067890 */ /* 0x004fe2000fffe0ff */
[----:B---3--:R-:W-:Y:S01]  /*3740*/  ISETP.NE.AND P1, PT, R10, 0x2, PT ;  /* 0x000000020a00780c */ /* 0x008fe20003f25270 */
[----:B------:R-:W-:-:S03]  /*3750*/  UISETP.NE.AND UP0, UPT, UR5, 0x4, UPT ;  /* 0x000000040500788c */ /* 0x000fc6000bf05270 */
[----:B-1----:R-:W-:Y:S01]  /*3760*/  SEL R0, RZ, 0x1, P1 ;  /* 0x00000001ff007807 */ /* 0x002fe20000800000 */
[----:B------:R-:W-:Y:S01]  /*3770*/  USEL UR7, URZ, 0x1, UP0 ;  /* 0x00000001ff077887 */ /* 0x000fe20008000000 */
[----:B------:R-:W-:Y:S01]  /*3780*/  SEL R10, R10, RZ, P1 ;  /* 0x000000ff0a0a7207 */ /* 0x000fe20000800000 */
[----:B------:R-:W-:Y:S01]  /*3790*/  USEL UR46, UR5, URZ, UP0 ;  /* 0x000000ff052e7287 */ /* 0x000fe20008000000 */
[----:B------:R2:W-:Y:S01]  /*37a0*/  UTCBAR [UR6], URZ ;  /* 0x000000ff060073e9 */ /* 0x0005e200080000ff */
[----:B------:R-:W-:Y:S02]  /*37b0*/  LOP3.LUT R9, R9, R0, RZ, 0x3c, !PT ;  /* 0x0000000009097212 */ /* 0x000fe400078e3cff */
[----:B------:R-:W-:Y:S01]  /*37c0*/  LOP3.LUT R11, R11, UR7, RZ, 0x3c, !PT ;  /* 0x000000070b0b7c12 */ /* 0x000fe2000f8e3cff */
[----:B------:R-:W-:Y:S07]  /*37d0*/  @P0 BRA `(.L_x_57) ;  /* 0xfffffff800500947 */ /* 0x000fee000383ffff */
[----:B------:R-:W1:Y:S01]  /*37e0*/  S2UR UR8, SR_CgaCtaId ;  /* 0x00000000000879c3 */ /* 0x000e620000008800 */
[----:B------:R-:W-:Y:S01]  /*37f0*/  ELECT P0, URZ, PT ;  /* 0x0000000000ff782f */ /* 0x000fe20003800000 */
[----:B------:R-:W-:Y:S01]  /*3800*/  IMAD.MOV.U32 R0, RZ, RZ, 0x1 ;  /* 0x00000001ff007424 */ /* 0x000fe200078e00ff */
[----:B------:R-:W-:Y:S01]  /*3810*/  UIADD3 UR43, UPT, UPT, UR43, 0x90, URZ ;  /* 0x000000902b2b7890 */ /* 0x000fe2000fffe0ff */
[----:B------:R-:W-:Y:S01]  /*3820*/  SHF.L.U32 R2, R11, 0x1f, RZ ;  /* 0x0000001f0b027819 */ /* 0x000fe200000006ff */
[----:B------:R-:W-:-:S03]  /*3830*/  UMOV UR4, 0x40 ;  /* 0x0000004000047882 */ /* 0x000fc60000000000 */
[----:B------:R-:W-:Y:S01]  /*3840*/  UVIRTCOUNT.DEALLOC.SMPOOL 0x80 ;  /* 0x000000800000784c */ /* 0x000fe20000000000 */
[----:B-1----:R-:W-:Y:S02]  /*3850*/  ULEA UR8, UR8, UR4, 0x18 ;  /* 0x0000000408087291 */ /* 0x002fe4000f8ec0ff */
[----:B------:R-:W-:-:S07]  /*3860*/  ULEA UR4, UR46, UR43, 0x3 ;  /* 0x0000002b2e047291 */ /* 0x000fce000f8e18ff */
[----:B------:R1:W-:Y:S02]  /*3870*/  @P0 STS.U8 [UR8+0x1c], R0 ;  /* 0x00001c00ff000988 */ /* 0x0003e40008000008 */
[----:B------:R-:W3:Y:S02]  /*3880*/  SYNCS.PHASECHK.TRANS64.TRYWAIT P0, [UR4], R2 ;  /* 0x00000002ff0075a7 */ /* 0x000ee40008001104 */
[----:B-1-3--:R-:W-:Y:S05]  /*3890*/  @!P0 BRA `(.L_x_58) ;  /* 0x0000005800488947 */ /* 0x00afea0003800000 */
.L_x_122:
[----:B------:R-:W-:-:S04]  /*38a0*/  UIADD3 UR4, UPT, UPT, UR46, 0x1, URZ ;  /* 0x000000012e047890 */ /* 0x000fc8000fffe0ff */
[----:B------:R-:W-:-:S04]  /*38b0*/  UISETP.NE.AND UP0, UPT, UR4, 0x4, UPT ;  /* 0x000000040400788c */ /* 0x000fc8000bf05270 */
[----:B--2---:R-:W-:Y:S02]  /*38c0*/  USEL UR6, URZ, 0x1, UP0 ;  /* 0x00000001ff067887 */ /* 0x004fe40008000000 */
[----:B------:R-:W-:-:S04]  /*38d0*/  USEL UR4, UR4, URZ, UP0 ;  /* 0x000000ff04047287 */ /* 0x000fc80008000000 */
[----:B------:R-:W-:Y:S01]  /*38e0*/  ULEA UR5, UR4, UR43, 0x3 ;  /* 0x0000002b04057291 */ /* 0x000fe2000f8e18ff */
[----:B-1----:R-:W-:-:S04]  /*38f0*/  LOP3.LUT R2, R11, UR6, RZ, 0x3c, !PT ;  /* 0x000000060b027c12 */ /* 0x002fc8000f8e3cff */
[----:B------:R-:W-:-:S04]  /*3900*/  SHF.L.U32 R3, R2, 0x1f, RZ ;  /* 0x0000001f02037819 */ /* 0x000fc800000006ff */
[----:B------:R-:W1:Y:S02]  /*3910*/  SYNCS.PHASECHK.TRANS64.TRYWAIT P0, [UR5], R3 ;  /* 0x00000003ff0075a7 */ /* 0x000e640008001105 */
[----:B-1----:R-:W-:Y:S05]  /*3920*/  @!P0 BRA `(.L_x_59) ;  /* 0x00000058003c8947 */ /* 0x002fea0003800000 */
.L_x_124:
[----:B------:R-:W-:-:S04]  /*3930*/  UIADD3 UR4, UPT, UPT, UR4, 0x1, URZ ;  /* 0x0000000104047890 */ /* 0x000fc8000fffe0ff */
[----:B------:R-:W-:-:S04]  /*3940*/  UISETP.NE.AND UP0, UPT, UR4, 0x4, UPT ;  /* 0x000000040400788c */ /* 0x000fc8000bf05270 */
[----:B------:R-:W-:Y:S02]  /*3950*/  USEL UR6, URZ, 0x1, UP0 ;  /* 0x00000001ff067887 */ /* 0x000fe40008000000 */
[----:B------:R-:W-:-:S04]  /*3960*/  USEL UR4, UR4, URZ, UP0 ;  /* 0x000000ff04047287 */ /* 0x000fc80008000000 */
[----:B------:R-:W-:Y:S01]  /*3970*/  ULEA UR5, UR4, UR43, 0x3 ;  /* 0x0000002b04057291 */ /* 0x000fe2000f8e18ff */
[----:B------:R-:W-:-:S04]  /*3980*/  LOP3.LUT R2, R2, UR6, RZ, 0x3c, !PT ;  /* 0x0000000602027c12 */ /* 0x000fc8000f8e3cff */
[----:B-1----:R-:W-:-:S04]  /*3990*/  SHF.L.U32 R3, R2, 0x1f, RZ ;  /* 0x0000001f02037819 */ /* 0x002fc800000006ff */
[----:B------:R-:W1:Y:S02]  /*39a0*/  SYNCS.PHASECHK.TRANS64.TRYWAIT P0, [UR5], R3 ;  /* 0x00000003ff0075a7 */ /* 0x000e640008001105 */
[----:B-1----:R-:W-:Y:S05]  /*39b0*/  @!P0 BRA `(.L_x_60) ;  /* 0x0000005800308947 */ /* 0x002fea0003800000 */
.L_x_126:
[----:B------:R-:W-:-:S04]  /*39c0*/  UIADD3 UR4, UPT, UPT, UR4, 0x1, URZ ;  /* 0x0000000104047890 */ /* 0x000fc8000fffe0ff */
[----:B------:R-:W-:-:S04]  /*39d0*/  UISETP.NE.AND UP0, UPT, UR4, 0x4, UPT ;  /* 0x000000040400788c */ /* 0x000fc8000bf05270 */
[----:B------:R-:W-:Y:S02]  /*39e0*/  USEL UR5, URZ, 0x1, UP0 ;  /* 0x00000001ff057887 */ /* 0x000fe40008000000 */
[----:B------:R-:W-:-:S04]  /*39f0*/  USEL UR4, UR4, URZ, UP0 ;  /* 0x000000ff04047287 */ /* 0x000fc80008000000 */
[----:B------:R-:W-:Y:S01]  /*3a00*/  ULEA UR4, UR4, UR43, 0x3 ;  /* 0x0000002b04047291 */ /* 0x000fe2000f8e18ff */
[----:B------:R-:W-:-:S04]  /*3a10*/  LOP3.LUT R2, R2, UR5, RZ, 0x3c, !PT ;  /* 0x0000000502027c12 */ /* 0x000fc8000f8e3cff */
[----:B------:R-:W-:-:S04]  /*3a20*/  SHF.L.U32 R2, R2, 0x1f, RZ ;  /* 0x0000001f02027819 */ /* 0x000fc800000006ff */
[----:B------:R-:W2:Y:S02]  /*3a30*/  SYNCS.PHASECHK.TRANS64.TRYWAIT P0, [UR4], R2 ;  /* 0x00000002ff0075a7 */ /* 0x000ea40008001104 */
[----:B--2---:R-:W-:Y:S05]  /*3a40*/  @!P0 BRA `(.L_x_61) ;  /* 0x0000005800248947 */ /* 0x004fea0003800000 */
.L_x_128:
[----:B------:R-:W-:Y:S01]  /*3a50*/  NOP ;  /* 0x0000000000007918 */ /* 0x000fe20000000000 */
[----:B-1----:R-:W1:Y:S01]  /*3a60*/  LDS R0, [UR8+0x14] ;  /* 0x00001408ff007984 */ /* 0x002e620008000800 */
[----:B------:R-:W-:Y:S01]  /*3a70*/  ULOP3.LUT UR4, UR65, 0xffff, URZ, 0xc0, !UPT ;  /* 0x0000ffff41047892 */ /* 0x000fe2000f8ec0ff */
[----:B------:R-:W-:Y:S01]  /*3a80*/  UMOV UR5, 0xffff ;  /* 0x0000ffff00057882 */ /* 0x000fe20000000000 */
[----:B------:R-:W-:Y:S02]  /*3a90*/  UMOV UR6, 0x1 ;  /* 0x0000000100067882 */ /* 0x000fe40000000000 */
[----:B------:R-:W-:-:S04]  /*3aa0*/  USHF.R.U32.HI UR4, URZ, 0x5, UR4 ;  /* 0x00000005ff047899 */ /* 0x000fc80008011604 */
[----:B------:R-:W-:Y:S02]  /*3ab0*/  USHF.L.U32 UR5, UR5, UR4, URZ ;  /* 0x0000000405057299 */ /* 0x000fe400080006ff */
[----:B------:R-:W-:-:S04]  /*3ac0*/  USHF.L.U32 UR4, UR6, UR4, URZ ;  /* 0x0000000406047299 */ /* 0x000fc800080006ff */
[----:B-1----:R-:W-:-:S04]  /*3ad0*/  LOP3.LUT R0, R0, UR5, RZ, 0xc0, !PT ;  /* 0x0000000500007c12 */ /* 0x002fc8000f8ec0ff */
[----:B------:R-:W-:-:S13]  /*3ae0*/  ISETP.NE.AND P0, PT, R0, UR5, PT ;  /* 0x0000000500007c0c */ /* 0x000fda000bf05270 */
[----:B------:R-:W-:Y:S05]  /*3af0*/  @P0 BRA `(.L_x_62) ;  /* 0x0000000000580947 */ /* 0x000fea0003800000 */
[----:B------:R-:W1:Y:S02]  /*3b00*/  LDS R0, [UR8+0x18] ;  /* 0x00001808ff007984 */ /* 0x000e640008000800 */
[----:B-1----:R-:W-:-:S04]  /*3b10*/  LOP3.LUT R0, R0, UR4, RZ, 0xc0, !PT ;  /* 0x0000000400007c12 */ /* 0x002fc8000f8ec0ff */
[----:B------:R-:W-:-:S13]  /*3b20*/  ISETP.NE.AND P0, PT, R0, UR4, PT ;  /* 0x0000000400007c0c */ /* 0x000fda000bf05270 */
[----:B------:R-:W-:Y:S05]  /*3b30*/  @P0 BRA `(.L_x_63) ;  /* 0x00000000003c0947 */ /* 0x000fea0003800000 */
[----:B------:R-:W1:Y:S01]  /*3b40*/  S2R R2, SR_LANEID ;  /* 0x0000000000027919 */ /* 0x000e620000000000 */
[----:B------:R-:W-:-:S06]  /*3b50*/  ULOP3.LUT UR5, URZ, UR5, URZ, 0x33, !UPT ;  /* 0x00000005ff057292 */ /* 0x000fcc000f8e33ff */
[----:B------:R-:W-:-:S04]  /*3b60*/  IMAD.U32 R0, RZ, RZ, UR5 ;  /* 0x00000005ff007e24 */ /* 0x000fc8000f8e00ff */
[----:B------:R2:W3:Y:S02]  /*3b70*/  REDUX UR7, R0 ;  /* 0x00000000000773c4 */ /* 0x0004e40000000000 */
[----:B------:R4:W-:Y:S01]  /*3b80*/  UTCATOMSWS.AND URZ, UR5 ;  /* 0x0000000500ff79e3 */ /* 0x0009e20008000000 */
[----:B--2---:R-:W-:Y:S01]  /*3b90*/  LOP3.LUT R0, RZ, UR4, RZ, 0x33, !PT ;  /* 0x00000004ff007c12 */ /* 0x004fe2000f8e33ff */
[----:B------:R-:W-:Y:S02]  /*3ba0*/  VOTEU.ANY UR4, UPT, PT ;  /* 0x0000000000047886 */ /* 0x000fe400038e0100 */
[----:B------:R-:W-:Y:S02]  /*3bb0*/  UFLO.U32 UR4, UR4 ;  /* 0x00000004000472bd */ /* 0x000fe400080e0000 */
[----:B------:R-:W2:Y:S04]  /*3bc0*/  REDUX UR6, R0 ;  /* 0x00000000000673c4 */ /* 0x000ea80000000000 */
[----:B-1----:R-:W-:-:S02]  /*3bd0*/  ISETP.EQ.U32.AND P0, PT, R2, UR4, PT ;  /* 0x0000000402007c0c */ /* 0x002fc4000bf02070 */
[----:B---3--:R-:W-:-:S11]  /*3be0*/  MOV R2, UR7 ;  /* 0x0000000700027c02 */ /* 0x008fd60008000f00 */
[----:B------:R4:W-:Y:S01]  /*3bf0*/  @P0 ATOMS.AND RZ, [UR8+0x14], R2 ;  /* 0x00001402ffff098c */ /* 0x0009e2000a800008 */
[----:B--2---:R-:W-:-:S05]  /*3c00*/  IMAD.U32 R0, RZ, RZ, UR6 ;  /* 0x00000006ff007e24 */ /* 0x004fca000f8e00ff */
[----:B------:R4:W-:Y:S01]  /*3c10*/  @P0 ATOMS.AND RZ, [UR8+0x18], R0 ;  /* 0x00001800ffff098c */ /* 0x0009e2000a800008 */
[----:B------:R-:W-:Y:S05]  /*3c20*/  BRA `(.L_x_64) ;  /* 0x0000000000147947 */ /* 0x000fea0003800000 */
.L_x_63:
[----:B------:R-:W-:Y:S02]  /*3c30*/  MOV R2, 0x3c50 ;  /* 0x00003c5000027802 */ /* 0x000fe40000000f00 */
[----:B-----5:R-:W-:Y:S05]  /*3c40*/  CALL.REL.NOINC `($__internal_0_$__cuda_sm10x_tcgen05_guardrail_trap_col_being_dealloced_not_returned_by_alloc) ;  /* 0x0000005800587944 */ /* 0x020fea0003c00000 */
[----:B------:R-:W-:Y:S05]  /*3c50*/  BRA `(.L_x_64) ;  /* 0x0000000000087947 */ /* 0x000fea0003800000 */
.L_x_62:
[----:B------:R-:W-:Y:S02]  /*3c60*/  MOV R2, 0x3c80 ;  /* 0x00003c8000027802 */ /* 0x000fe40000000f00 */
[----:B-----5:R-:W-:Y:S05]  /*3c70*/  CALL.REL.NOINC `($__internal_2_$__cuda_sm10x_tcgen05_guardrail_trap_unallocated_columns_being_dealloced) ;  /* 0x0000005800647944 */ /* 0x020fea0003c00000 */
.L_x_64:
[----:B------:R-:W-:Y:S01]  /*3c80*/  NOP ;  /* 0x0000000000007918 */ /* 0x000fe20000000000 */
[----:B----4-:R-:W-:Y:S05]  /*3c90*/  EXIT ;  /* 0x000000000000794d */ /* 0x010fea0003800000 */
.L_x_46:
[----:B------:R-:W-:-:S09]  /*3ca0*/  UISETP.NE.OR UP0, UPT, UR18, 0x3, !UP3 ;  /* 0x000000031200788c */ /* 0x000fd2000df05670 */
[----:B------:R-:W-:Y:S05]  /*3cb0*/  BRA.U UP0, `(.L_x_65) ;  /* 0x0000000d00d87547 */ /* 0x000fea000b800000 */
[----:B------:R-:W2:Y:S01]  /*3cc0*/  LDCU.64 UR4, c[0x0][0x888] ;  /* 0x00011100ff0477ac */ /* 0x000ea20008000a00 */
[----:B------:R-:W-:Y:S02]  /*3cd0*/  HFMA2 R9, -RZ, RZ, 0, 0 ;  /* 0x00000000ff097431 */ /* 0x000fe400000001ff */
[----:B------:R-:W-:Y:S01]  /*3ce0*/  IMAD.MOV.U32 R11, RZ, RZ, 0x1 ;  /* 0x00000001ff0b7424 */ /* 0x000fe200078e00ff */
[----:B------:R-:W-:Y:S01]  /*3cf0*/  MOV R8, 0x7000 ;  /* 0x0000700000087802 */ /* 0x000fe20000000f00 */
[----:B------:R-:W3:Y:S01]  /*3d00*/  LDCU UR44, c[0x0][0x370] ;  /* 0x00006e00ff2c77ac */ /* 0x000ee20008000800 */
[----:B------:R-:W-:Y:S01]  /*3d10*/  IMAD.MOV.U32 R10, RZ, RZ, RZ ;  /* 0x000000ffff0a7224 */ /* 0x000fe200078e00ff */
[----:B------:R-:W3:Y:S01]  /*3d20*/  LDCU.128 UR52, c[0x0][0xb10] ;  /* 0x00016200ff3477ac */ /* 0x000ee20008000c00 */
[----:B------:R-:W4:Y:S01]  /*3d30*/  LDCU UR37, c[0x0][0x374] ;  /* 0x00006e80ff2577ac */ /* 0x000f220008000800 */
[----:B------:R-:W1:Y:S01]  /*3d40*/  LDCU.64 UR42, c[0x0][0x890] ;  /* 0x00011200ff2a77ac */ /* 0x000e620008000a00 */
[----:B------:R-:W1:Y:S01]  /*3d50*/  LDCU UR29, c[0x0][0xb0c] ;  /* 0x00016180ff1d77ac */ /* 0x000e620008000800 */
[----:B--2---:R-:W-:Y:S01]  /*3d60*/  UISETP.NE.U32.AND UP0, UPT, UR4, URZ, UPT ;  /* 0x000000ff0400728c */ /* 0x004fe2000bf05070 */
[----:B------:R-:W2:Y:S01]  /*3d70*/  LDCU UR56, c[0x0][0xb20] ;  /* 0x00016400ff3877ac */ /* 0x000ea20008000800 */
[----:B------:R-:W2:Y:S01]  /*3d80*/  LDCU UR4, c[0x0][0xb30] ;  /* 0x00016600ff0477ac */ /* 0x000ea20008000800 */
[----:B---3--:R-:W-:-:S02]  /*3d90*/  UIMAD.WIDE.U32 UR8, UR44, UR52, URZ ;  /* 0x000000342c0872a5 */ /* 0x008fc4000f8e00ff */
[----:B----4-:R-:W-:Y:S02]  /*3da0*/  UIMAD.WIDE.U32 UR10, UR37, UR55, URZ ;  /* 0x00000037250a72a5 */ /* 0x010fe4000f8e00ff */
[----:B-1----:R-:W-:Y:S02]  /*3db0*/  UISETP.NE.U32.AND UP6, UPT, UR42, URZ, UPT ;  /* 0x000000ff2a00728c */ /* 0x002fe4000bfc5070 */
[----:B------:R-:W-:Y:S01]  /*3dc0*/  UISETP.NE.AND.EX UP5, UPT, UR5, URZ, UPT, UP0 ;  /* 0x000000ff0500728c */ /* 0x000fe2000bfa5300 */
[----:B------:R-:W-:Y:S01]  /*3dd0*/  UMOV UR6, 0x400 ;  /* 0x0000040000067882 */ /* 0x000fe20000000000 */
[----:B------:R-:W-:Y:S01]  /*3de0*/  UISETP.NE.AND UP0, UPT, UR21, 0x1, UPT ;  /* 0x000000011500788c */ /* 0x000fe2000bf05270 */
[----:B------:R-:W-:Y:S01]  /*3df0*/  UMOV UR8, UR9 ;  /* 0x0000000900087c82 */ /* 0x000fe20008000000 */
[----:B------:R-:W-:Y:S01]  /*3e00*/  UMOV UR45, UR11 ;  /* 0x0000000b002d7c82 */ /* 0x000fe20008000000 */
[----:B------:R-:W-:Y:S01]  /*3e10*/  UISETP.NE.AND UP0, UPT, UR29, 0x1, UPT ;  /* 0x000000011d00788c */ /* 0x000fe2000bf05270 */
[----:B------:R-:W1:Y:S01]  /*3e20*/  LDCU.64 UR50, c[0x0][0x348] ;  /* 0x00006900ff3277ac */ /* 0x000e620008000a00 */
[----:B------:R-:W-:Y:S01]  /*3e30*/  UMOV UR30, URZ ;  /* 0x000000ff001e7c82 */ /* 0x000fe20008000000 */
[----:B------:R-:W-:-:S02]  /*3e40*/  UPLOP3.LUT UP1, UPT, UPT, UPT, UPT, 0x40, 0x4 ;  /* 0x000000000004789c */ /* 0x000fc40003f2e870 */
[----:B------:R-:W-:Y:S01]  /*3e50*/  UISETP.GE.AND UP3, UPT, UR21, 0x1, UPT ;  /* 0x000000011500788c */ /* 0x000fe2000bf66270 */
[----:B------:R-:W3:Y:S01]  /*3e60*/  LDCU.64 UR22, c[0x0][0xb28] ;  /* 0x00016500ff1677ac */ /* 0x000ee20008000a00 */
[----:B------:R-:W-:Y:S02]  /*3e70*/  ULEA UR6, UR15, UR6, 0x18 ;  /* 0x000000060f067291 */ /* 0x000fe4000f8ec0ff */
[----:B------:R-:W-:Y:S02]  /*3e80*/  UISETP.NE.AND.EX UP6, UPT, UR43, URZ, UPT, UP6 ;  /* 0x000000ff2b00728c */ /* 0x000fe4000bfc5360 */
[----:B------:R-:W-:Y:S02]  /*3e90*/  USHF.R.U32.HI UR46, URZ, UR53, UR8 ;  /* 0x00000035ff2e7299 */ /* 0x000fe40008011608 */
[----:B--2---:R-:W-:Y:S02]  /*3ea0*/  USHF.R.U32.HI UR45, URZ, UR56, UR45 ;  /* 0x00000038ff2d7299 */ /* 0x004fe4000801162d */
[----:B------:R-:W-:-:S02]  /*3eb0*/  UISETP.NE.AND UP0, UPT, UR54, 0x1, UPT ;  /* 0x000000013600788c */ /* 0x000fc4000bf05270 */
[----:B------:R-:W-:-:S11]  /*3ec0*/  UISETP.NE.AND UP4, UPT, UR4, 0x1, UPT ;  /* 0x000000010400788c */ /* 0x000fd6000bf85270 */
.L_x_73:
[C---:B------:R-:W-:Y:S02]  /*3ed0*/  LEA R3, R10.reuse, UR6, 0x3 ;  /* 0x000000060a037c11 */ /* 0x040fe4000f8e18ff */
[----:B------:R-:W-:Y:S02]  /*3ee0*/  SHF.L.U32 R0, R9, 0x1f, RZ ;  /* 0x0000001f09007819 */ /* 0x000fe400000006ff */
[----:B------:R-:W-:Y:S02]  /*3ef0*/  LEA R4, R10, UR6, 0x4 ;  /* 0x000000060a047c11 */ /* 0x000fe4000f8e20ff */
[----:B--2---:R-:W2:Y:S02]  /*3f00*/  SYNCS.PHASECHK.TRANS64.TRYWAIT P0, [R3+URZ+0x50], R0 ;  /* 0x00005000030075a7 */ /* 0x004ea400080011ff */
[----:B--2---:R-:W-:Y:S05]  /*3f10*/  @!P0 BRA `(.L_x_66) ;  /* 0x0000005400088947 */ /* 0x004fea0003800000 */
.L_x_129:
[----:B------:R-:W4:Y:S01]  /*3f20*/  LDS.128 R4, [R4+0xe0] ;  /* 0x0000e00004047984 */ /* 0x000f220000000c00 */
[----:B------:R-:W-:Y:S01]  /*3f30*/  UISETP.GE.AND UP0, UPT, UR21, 0x1, UPT ;  /* 0x000000011500788c */ /* 0x000fe2000bf06270 */
[----:B------:R-:W-:Y:S01]  /*3f40*/  @!PT LDS RZ, [RZ] ;  /* 0x00000000fffff984 */ /* 0x000fe20000000800 */
[----:B------:R-:W-:Y:S01]  /*3f50*/  @!PT LDS RZ, [RZ] ;  /* 0x00000000fffff984 */ /* 0x000fe20000000800 */
[----:B------:R-:W-:Y:S01]  /*3f60*/  @!PT LDS RZ, [RZ] ;  /* 0x00000000fffff984 */ /* 0x000fe20000000800 */
[----:B------:R-:W-:Y:S01]  /*3f70*/  @!PT LDS RZ, [RZ] ;  /* 0x00000000fffff984 */ /* 0x000fe20000000800 */
[----:B------:R1:W-:Y:S06]  /*3f80*/  MEMBAR.ALL.CTA ;  /* 0x0000000000007992 */ /* 0x0003ec0000008000 */
[----:B-1----:R-:W1:Y:S01]  /*3f90*/  FENCE.VIEW.ASYNC.S ;  /* 0x00000000000073c6 */ /* 0x002e620000000000 */
[----:B----4-:R-:W-:Y:S11]  /*3fa0*/  LOP3.LUT P0, RZ, R6, 0x1, RZ, 0xc0, !PT ;  /* 0x0000000106ff7812 */ /* 0x010ff6000780c0ff */
[----:B------:R-:W-:Y:S02]  /*3fb0*/  @!UPT UIADD3 URZ, UPT, UPT, URZ, URZ, URZ ;  /* 0x000000fffffff290 */ /* 0x000fe4000fffe0ff */
[----:B-1----:R-:W-:Y:S01]  /*3fc0*/  VOTEU.ANY UP3, P0 ;  /* 0x0000000000ff7886 */ /* 0x002fe20000060100 */
[----:B------:R-:W-:Y:S11]  /*3fd0*/  PLOP3.LUT P0, PT, PT, PT, UP3, 0x80, 0x8 ;  /* 0x000000000008781c */ /* 0x000ff60003f0f038 */
[----:B------:R-:W-:Y:S02]  /*3fe0*/  @!UPT UIADD3 URZ, UPT, UPT, URZ, URZ, URZ ;  /* 0x000000fffffff290 */ /* 0x000fe4000fffe0ff */
[----:B--2---:R-:W-:Y:S02]  /*3ff0*/  @P0 SHF.R.U32.HI R0, RZ, 0x10, R5 ;  /* 0x00000010ff000819 */ /* 0x004fe40000011605 */
[----:B------:R-:W-:Y:S02]  /*4000*/  @P0 MOV R2, R4 ;  /* 0x0000000400020202 */ /* 0x000fe40000000f00 */
[----:B------:R-:W-:Y:S01]  /*4010*/  @P0 R2UR UR4, R0 ;  /* 0x00000000000402ca */ /* 0x000fe200000e0000 */
[----:B------:R-:W-:Y:S01]  /*4020*/  VIADD R0, R3, 0x60 ;  /* 0x0000006003007836 */ /* 0x000fe20000000000 */
[----:B------:R-:W-:Y:S02]  /*4030*/  @P0 LOP3.LUT R4, R5, 0xffff, RZ, 0xc0, !PT ;  /* 0x0000ffff05040812 */ /* 0x000fe400078ec0ff */
[----:B------:R-:W-:Y:S02]  /*4040*/  @P0 R2UR UR7, R2 ;  /* 0x00000000020702ca */ /* 0x000fe400000e0000 */
[----:B------:R-:W-:Y:S02]  /*4050*/  PRMT R0, RZ, 0x654, R0 ;  /* 0x00000654ff007816 */ /* 0x000fe40000000000 */
[----:B------:R-:W-:Y:S02]  /*4060*/  @P0 R2UR UR5, R4 ;  /* 0x00000000040502ca */ /* 0x000fe400000e0000 */
[----:B------:R1:W-:Y:S03]  /*4070*/  SYNCS.ARRIVE.TRANS64.RED.A1T0 RZ, [R0+URZ], RZ ;  /* 0x000000ff00ff79a7 */ /* 0x0003e600081004ff */
[----:B------:R-:W-:Y:S04]  /*4080*/  @UP3 UMOV UR31, UR4 ;  /* 0x00000004001f3c82 */ /* 0x000fe80008000000 */
[----:B------:R-:W-:Y:S04]  /*4090*/  @UP3 UMOV UR14, UR7 ;  /* 0x00000007000e3c82 */ /* 0x000fe80008000000 */
[----:B------:R-:W-:Y:S01]  /*40a0*/  @UP3 UMOV UR13, UR5 ;  /* 0x00000005000d3c82 */ /* 0x000fe20008000000 */
[----:B------:R-:W-:Y:S05]  /*40b0*/  BRA.U !UP0, `(.L_x_67) ;  /* 0x0000000108c07547 */ /* 0x000fea000b800000 */
[----:B------:R-:W-:Y:S02]  /*40c0*/  UIMAD.WIDE.U32 UR10, UR13, UR55, URZ ;  /* 0x000000370d0a72a5 */ /* 0x000fe4000f8e00ff */
[----:B------:R-:W-:Y:S02]  /*40d0*/  UP2UR UR12, UPR, URZ, 0x4 ;  /* 0x00000004ff0c7883 */ /* 0x000fe40008000000 */
[----:B------:R-:W-:Y:S02]  /*40e0*/  UISETP.NE.AND UP2, UPT, UR54, 0x1, UPT ;  /* 0x000000013600788c */ /* 0x000fe4000bf45270 */
[----:B------:R-:W-:Y:S02]  /*40f0*/  UIMAD.WIDE.U32 UR16, UR14, UR52, URZ ;  /* 0x000000340e1072a5 */ /* 0x000fe4000f8e00ff */
[----:B------:R-:W-:Y:S02]  /*4100*/  USEL UR4, UR37, UR45, !UP2 ;  /* 0x0000002d25047287 */ /* 0x000fe4000d000000 */
[----:B------:R-:W-:Y:S02]  /*4110*/  UISETP.NE.AND UP0, UPT, UR29, 0x1, UPT ;  /* 0x000000011d00788c */ /* 0x000fe4000bf05270 */
[----:B------:R-:W-:Y:S02]  /*4120*/  UP2UR UR20, UPR, URZ, 0x2 ;  /* 0x00000002ff147883 */ /* 0x000fe40008000000 */
[----:B------:R-:W-:Y:S02]  /*4130*/  UISETP.NE.AND UP1, UPT, UR21, 0x1, UPT ;  /* 0x000000011500788c */ /* 0x000fe4000bf25270 */
[----:B---3--:R-:W-:Y:S02]  /*4140*/  UIMAD.WIDE.U32 UR18, UR4, UR22, URZ ;  /* 0x00000016041272a5 */ /* 0x008fe4000f8e00ff */
[----:B------:R-:W-:Y:S01]  /*4150*/  USEL UR8, UR44, UR46, !UP0 ;  /* 0x0000002e2c087287 */ /* 0x000fe2000c000000 */
[----:B------:R-:W-:Y:S02]  /*4160*/  UMOV UR5, UR11 ;  /* 0x0000000b00057c82 */ /* 0x000fe40008000000 */
[----:B------:R-:W-:Y:S02]  /*4170*/  USHF.R.U32.HI UR7, URZ, UR56, UR5 ;  /* 0x00000038ff077299 */ /* 0x000fe40008011605 */
[----:B------:R-:W-:Y:S02]  /*4180*/  UIMAD.WIDE.U32 UR24, UR8, UR22, URZ ;  /* 0x00000016081872a5 */ /* 0x000fe4000f8e00ff */
[----:B------:R-:W-:Y:S02]  /*4190*/  USEL UR7, UR13, UR7, !UP2 ;  /* 0x000000070d077287 */ /* 0x000fe4000d000000 */
[----:B------:R-:W-:Y:S02]  /*41a0*/  UISETP.NE.AND UP2, UPT, UR12, URZ, UPT ;  /* 0x000000ff0c00728c */ /* 0x000fe4000bf45270 */
[----:B------:R-:W-:Y:S01]  /*41b0*/  UIMAD.WIDE.U32 UR10, UR7, UR22, URZ ;  /* 0x00000016070a72a5 */ /* 0x000fe2000f8e00ff */
[----:B------:R-:W-:Y:S02]  /*41c0*/  UMOV UR5, UR17 ;  /* 0x0000001100057c82 */ /* 0x000fe40008000000 */
[----:B------:R-:W-:Y:S03]  /*41d0*/  USHF.R.U32.HI UR9, URZ, UR53, UR5 ;  /* 0x00000035ff097299 */ /* 0x000fe60008011605 */
[----:B------:R-:W-:Y:S02]  /*41e0*/  UMOV UR5, UR19 ;  /* 0x0000001300057c82 */ /* 0x000fe40008000000 */
[----:B------:R-:W-:Y:S03]  /*41f0*/  @UP1 USHF.R.U32.HI UR4, URZ, UR23, UR5 ;  /* 0x00000017ff041299 */ /* 0x000fe60008011605 */
[----:B------:R-:W-:Y:S01]  /*4200*/  UMOV UR5, UR25 ;  /* 0x0000001900057c82 */ /* 0x000fe20008000000 */
[----:B------:R-:W-:Y:S02]  /*4210*/  UIMAD UR4, UR21, UR4, URZ ;  /* 0x00000004150472a4 */ /* 0x000fe4000f8e02ff */
[----:B------:R-:W-:Y:S02]  /*4220*/  @UP1 USHF.R.U32.HI UR8, URZ, UR23, UR5 ;  /* 0x00000017ff081299 */ /* 0x000fe40008011605 */
[----:B------:R-:W-:Y:S02]  /*4230*/  USEL UR5, UR14, UR9, !UP0 ;  /* 0x000000090e057287 */ /* 0x000fe4000c000000 */
[----:B------:R-:W-:Y:S02]  /*4240*/  UIMAD UR9, UR21, UR8, URZ ;  /* 0x00000008150972a4 */ /* 0x000fe4000f8e02ff */
[----:B------:R-:W-:Y:S03]  /*4250*/  UISETP.GE.AND UP0, UPT, UR7, UR4, UPT ;  /* 0x000000040700728c */ /* 0x000fe6000bf06270 */
[----:B------:R-:W-:Y:S01]  /*4260*/  UMOV UR4, UR11 ;  /* 0x0000000b00047c82 */ /* 0x000fe20008000000 */
[----:B------:R-:W-:Y:S02]  /*4270*/  UISETP.GE.OR UP0, UPT, UR5, UR9, UP0 ;  /* 0x000000090500728c */ /* 0x000fe40008706670 */
[----:B------:R-:W-:Y:S02]  /*4280*/  USHF.R.U32.HI UR4, URZ, UR23, UR4 ;  /* 0x00000017ff047299 */ /* 0x000fe40008011604 */
[----:B------:R-:W-:Y:S02]  /*4290*/  UIMAD.WIDE.U32 UR10, UR5, UR22, URZ ;  /* 0x00000016050a72a5 */ /* 0x000fe4000f8e00ff */
[----:B------:R-:W-:Y:S04]  /*42a0*/  USEL UR12, UR7, UR4, !UP1 ;  /* 0x00000004070c7287 */ /* 0x000fe8000c800000 */
[----:B------:R-:W-:Y:S01]  /*42b0*/  UIADD3 UR9, UPT, UPT, -UR12, URZ, URZ ;  /* 0x000000ff0c097290 */ /* 0x000fe2000fffe1ff */
[----:B------:R-:W-:Y:S02]  /*42c0*/  @!UP0 UMOV UR4, UR11 ;  /* 0x0000000b00048c82 */ /* 0x000fe40008000000 */
[----:B------:R-:W-:Y:S02]  /*42d0*/  @!UP0 USHF.R.U32.HI UR4, URZ, UR23, UR4 ;  /* 0x00000017ff048299 */ /* 0x000fe40008011604 */
[----:B------:R-:W-:Y:S02]  /*42e0*/  UIMAD UR9, UR21, UR9, UR7 ;  /* 0x00000009150972a4 */ /* 0x000fe4000f8e0207 */
[----:B------:R-:W-:Y:S02]  /*42f0*/  @!UP0 USEL UR4, UR5, UR4, !UP1 ;  /* 0x0000000405048287 */ /* 0x000fe4000c800000 */
[----:B------:R-:W-:Y:S02]  /*4300*/  UISETP.NE.AND UP1, UPT, UR20, URZ, UPT ;  /* 0x000000ff1400728c */ /* 0x000fe4000bf25270 */
[----:B------:R-:W-:Y:S02]  /*4310*/  @!UP0 UIMAD UR8, UR8, UR9, UR4 ;  /* 0x00000009080882a4 */ /* 0x000fe4000f8e0204 */
[----:B------:R-:W-:Y:S02]  /*4320*/  @!UP0 UIADD3 UR10, UPT, UPT, UR12, -UR4, URZ ;  /* 0x800000040c0a8290 */ /* 0x000fe4000fffe0ff */
[----:B------:R-:W-:Y:S02]  /*4330*/  UIADD3 UR9, UPT, UPT, -UR7, URZ, URZ ;  /* 0x000000ff07097290 */ /* 0x000fe4000fffe1ff */
[----:B------:R-:W-:Y:S02]  /*4340*/  UIADD3 UR4, UPT, UPT, -UR5, URZ, URZ ;  /* 0x000000ff05047290 */ /* 0x000fe4000fffe1ff */
[----:B------:R-:W-:Y:S03]  /*4350*/  @!UP0 UIMAD UR7, UR10, UR21, UR5 ;  /* 0x000000150a0782a4 */ /* 0x000fe6000f8e0205 */
[----:B------:R-:W-:Y:S01]  /*4360*/  @!UP0 UMOV UR5, UR8 ;  /* 0x0000000800058c82 */ /* 0x000fe20008000000 */
[----:B------:R-:W-:Y:S02]  /*4370*/  UIMAD UR8, UR29, UR4, UR14 ;  /* 0x000000041d0872a4 */ /* 0x000fe4000f8e020e */
[----:B------:R-:W-:Y:S02]  /*4380*/  UIMAD UR4, UR54, UR9, UR13 ;  /* 0x00000009360472a4 */ /* 0x000fe4000f8e020d */
[----:B------:R-:W-:Y:S02]  /*4390*/  UIMAD UR14, UR5, UR29, UR8 ;  /* 0x0000001d050e72a4 */ /* 0x000fe4000f8e0208 */
[----:B------:R-:W-:Y:S11]  /*43a0*/  UIMAD UR13, UR7, UR54, UR4 ;  /* 0x00000036070d72a4 */ /* 0x000ff6000f8e0204 */
[----:B------:R-:W-:Y:S01]  /*43b0*/  @!UPT UIADD3 URZ, UPT, UPT, URZ, URZ, URZ ;  /* 0x000000fffffff290 */ /* 0x000fe2000fffe0ff */
.L_x_67:
[----:B------:R-:W2:Y:S01]  /*43c0*/  @!UP4 LDCU.128 UR16, c[0x0][0xb10] ;  /* 0x00016200ff10c7ac */ /* 0x000ea20008000c00 */
[----:B------:R-:W-:Y:S04]  /*43d0*/  ISETP.NE.U32.AND P0, PT, RZ, UR42, PT ;  /* 0x0000002aff007c0c */ /* 0x000fe8000bf05070 */
[----:B------:R-:W-:Y:S01]  /*43e0*/  ISETP.NE.AND.EX P0, PT, RZ, UR43, PT, P0 ;  /* 0x0000002bff007c0c */ /* 0x000fe2000bf05300 */
[----:B------:R-:W4:Y:S01]  /*43f0*/  @!UP4 LDCU UR5, c[0x0][0xb0c] ;  /* 0x00016180ff05c7ac */ /* 0x000f220008000800 */
[----:B--2---:R-:W-:Y:S02]  /*4400*/  UIMAD.WIDE.U32 UR8, UR14, UR16, URZ ;  /* 0x000000100e0872a5 */ /* 0x004fe4000f8e00ff */
[----:B------:R-:W-:Y:S05]  /*4410*/  UIMAD.WIDE.U32 UR10, UR13, UR19, URZ ;  /* 0x000000130d0a72a5 */ /* 0x000fea000f8e00ff */
[----:B------:R-:W-:Y:S01]  /*4420*/  @!UP4 UMOV UR4, UR9 ;  /* 0x000000090004cc82 */ /* 0x000fe20008000000 */
[----:B----4-:R-:W-:Y:S02]  /*4430*/  @!UP4 UISETP.NE.AND UP0, UPT, UR5, 0x1, UPT ;  /* 0x000000010500c88c */ /* 0x010fe4000bf05270 */
[----:B------:R-:W-:Y:S01]  /*4440*/  @!UP4 USHF.R.U32.HI UR4, URZ, UR17, UR4 ;  /* 0x00000011ff04c299 */ /* 0x000fe20008011604 */
[----:B------:R-:W-:Y:S03]  /*4450*/  @!UP4 UMOV UR7, UR11 ;  /* 0x0000000b0007cc82 */ /* 0x000fe60008000000 */
[----:B------:R-:W-:Y:S02]  /*4460*/  @!UP4 USEL UR8, UR14, UR4, !UP0 ;  /* 0x000000040e08c287 */ /* 0x000fe4000c000000 */
[----:B------:R-:W-:Y:S05]  /*4470*/  @!UP4 UISETP.NE.AND UP0, UPT, UR18, 0x1, UPT ;  /* 0x000000011200c88c */ /* 0x000fea000bf05270 */
[----:B------:R-:W2:Y:S02]  /*4480*/  @!UP4 LDCU UR4, c[0x0][0xb20] ;  /* 0x00016400ff04c7ac */ /* 0x000ea40008000800 */
[----:B--2---:R-:W-:Y:S04]  /*4490*/  @!UP4 USHF.R.U32.HI UR7, URZ, UR4, UR7 ;  /* 0x00000004ff07c299 */ /* 0x004fe80008011607 */
[----:B------:R-:W-:Y:S04]  /*44a0*/  @!UP4 USEL UR7, UR13, UR7, !UP0 ;  /* 0x000000070d07c287 */ /* 0x000fe8000c000000 */
[----:B------:R-:W-:Y:S02]  /*44b0*/  @!UP4 UIADD3 UR4, UPT, UPT, -UR8, UR7, URZ ;  /* 0x000000070804c290 */ /* 0x000fe4000fffe1ff */
[----:B------:R-:W-:Y:S02]  /*44c0*/  @!UP4 UIADD3 UR7, UPT, UPT, UR8, -UR7, URZ ;  /* 0x800000070807c290 */ /* 0x000fe4000fffe0ff */
[----:B------:R-:W-:Y:S02]  /*44d0*/  @!UP4 UIMAD UR14, UR4, UR5, UR14 ;  /* 0x00000005040ec2a4 */ /* 0x000fe4000f8e020e */
[----:B------:R-:W-:Y:S01]  /*44e0*/  @!UP4 UIMAD UR13, UR7, UR18, UR13 ;  /* 0x00000012070dc2a4 */ /* 0x000fe2000f8e020d */
[----:B------:R-:W-:Y:S11]  /*44f0*/  BRA.U UP1, `(.L_x_68) ;  /* 0x0000000101107547 */ /* 0x000ff6000b800000 */
[----:B------:R-:W-:Y:S04]  /*4500*/  MOV R2, UR49 ;  /* 0x0000003100027c02 */ /* 0x000fe80008000f00 */
[----:B------:R-:W-:Y:S04]  /*4510*/  SHF.L.U32 R2, R2, 0x1f, RZ ;  /* 0x0000001f02027819 */ /* 0x000fe800000006ff */
[----:B------:R-:W2:Y:S02]  /*4520*/  SYNCS.PHASECHK.TRANS64.TRYWAIT P1, [UR6+0x48], R2 ;  /* 0x00004802ff0075a7 */ /* 0x000ea40008021106 */
[----:B--2---:R-:W-:Y:S05]  /*4530*/  @!P1 BRA `(.L_x_69) ;  /* 0x0000004c00949947 */ /* 0x004fea0003800000 */
.L_x_68:
[----:B------:R-:W-:Y:S05]  /*4540*/  BRA.U !UP6, `(.L_x_70) ;  /* 0x000000010e387547 */ /* 0x000fea000b800000 */
[----:B------:R-:W-:Y:S01]  /*4550*/  UPLOP3.LUT UP2, UPT, UPT, UPT, UP5, 0x80, 0x8 ;  /* 0x000000000008789c */ /* 0x000fe20003f4f050 */
[----:B-1----:R-:W-:Y:S01]  /*4560*/  HFMA2 R0, -RZ, RZ, 0, 5.9604644775390625e-08 ;  /* 0x00000001ff007431 */ /* 0x002fe200000001ff */
[----:B------:R-:W1:Y:S01]  /*4570*/  LDCU.64 UR8, c[0x0][0x358] ;  /* 0x00006b00ff0877ac */ /* 0x000e620008000a00 */
[----:B------:R-:W-:Y:S03]  /*4580*/  IMAD.MOV.U32 R232, RZ, RZ, 0x1 ;  /* 0x00000001ffe87424 */ /* 0x000fe600078e00ff */
[----:B------:R-:W-:Y:S05]  /*4590*/  PLOP3.LUT P1, PT, PT, PT, UP2, 0x80, 0x8 ;  /* 0x000000000008781c */ /* 0x000fea0003f2f028 */
[----:B------:R-:W2:Y:S01]  /*45a0*/  @UP2 LDCU.64 UR4, c[0x0][0x888] ;  /* 0x00011100ff0427ac */ /* 0x000ea20008000a00 */
[----:B------:R-:W-:Y:S07]  /*45b0*/  @UP2 UIMAD UR7, UR36, UR42, URZ ;  /* 0x0000002a240722a4 */ /* 0x000fee000f8e02ff */
[----:B------:R-:W-:Y:S01]  /*45c0*/  @!P1 PRMT R232, R0, 0x7610, R232 ;  /* 0x0000761000e89816 */ /* 0x000fe200000000e8 */
[----:B--2---:R-:W-:Y:S06]  /*45d0*/  @UP2 UIMAD.WIDE UR4, UR7, 0x4, UR4 ;  /* 0x00000004070428a5 */ /* 0x004fec000f8e0204 */
[----:B------:R-:W-:Y:S01]  /*45e0*/  IMAD.U32 R2, RZ, RZ, UR4 ;  /* 0x00000004ff027e24 */ /* 0x000fe2000f8e00ff */
[----:B------:R-:W-:Y:S04]  /*45f0*/  MOV R3, UR5 ;  /* 0x0000000500037c02 */ /* 0x000fe80008000f00 */
[----:B------:R-:W2:Y:S01]  /*4600*/  @!UP2 LDCU UR4, c[0x0][0x880] ;  /* 0x00011000ff04a7ac */ /* 0x000ea20008000800 */
[----:B-1---5:R4:W5:Y:S02]  /*4610*/  @P1 LDG.E R121, desc[UR8][R2.64] ;  /* 0x0000000802791981 */ /* 0x022964000c1e1900 */
[----:B--2-4-:R-:W-:Y:S07]  /*4620*/  @!P1 IMAD.U32 R121, RZ, RZ, UR4 ;  /* 0x00000004ff799e24 */ /* 0x014fee000f8e00ff */
.L_x_70:
[----:B-----5:R-:W-:Y:S01]  /*4630*/  @!P0 FSETP.EQ.AND P1, PT, R121, RZ, PT ;  /* 0x000000ff7900820b */ /* 0x020fe20003f22000 */
[----:B------:R-:W-:Y:S01]  /*4640*/  @!UPT UIADD3 URZ, UPT, UPT, URZ, URZ, URZ ;  /* 0x000000fffffff290 */ /* 0x000fe2000fffe0ff */
[----:B------:R-:W-:Y:S11]  /*4650*/  @!P0 BRA `(.L_x_71) ;  /* 0x0000000000148947 */ /* 0x000ff60003800000 */
[----:B------:R-:W-:Y:S02]  /*4660*/  LOP3.LUT P0, RZ, R232, 0xff, RZ, 0xc0, !PT ;  /* 0x000000ffe8ff7812 */ /* 0x000fe4000780c0ff */
[----:B------:R-:W-:Y:S04]  /*4670*/  PLOP3.LUT P1, PT, PT, PT, UP2, 0x80, 0x8 ;  /* 0x000000000008781c */ /* 0x000fe80003f2f028 */
[----:B------:R-:W-:Y:S07]  /*4680*/  PLOP3.LUT P1, PT, P1, PT, PT, 0x8, 0x80 ;  /* 0x000000000080781c */ /* 0x000fee0000f2e170 */
[----:B------:R-:W-:Y:S11]  /*4690*/  @P0 FSETP.EQ.AND P1, PT, R121, RZ, PT ;  /* 0x000000ff7900020b */ /* 0x000ff60003f22000 */
[----:B------:R-:W-:Y:S02]  /*46a0*/  @!UPT UIADD3 URZ, UPT, UPT, URZ, URZ, URZ ;  /* 0x000000fffffff290 */ /* 0x000fe4000fffe0ff */
.L_x_71:
[----:B------:R-:W-:Y:S01]  /*46b0*/  ULEA UR5, UR30, UR6, 0x3 ;  /* 0x000000061e057291 */ /* 0x000fe2000f8e18ff */
[----:B-1----:R-:W-:Y:S02]  /*46c0*/  SHF.L.U32 R0, R11, 0x1f, RZ ;  /* 0x0000001f0b007819 */ /* 0x002fe400000006ff */
[----:B------:R-:W-:Y:S01]  /*46d0*/  ELECT P0, URZ, PT ;  /* 0x0000000000ff782f */ /* 0x000fe20003800000 */
[----:B------:R-:W-:Y:S05]  /*46e0*/  VIADD R10, R10, 0x1 ;  /* 0x000000010a0a7836 */ /* 0x000fea0000000000 */
[----:B------:R-:W1:Y:S02]  /*46f0*/  SYNCS.PHASECHK.TRANS64.TRYWAIT P2, [UR5+0x30], R0 ;  /* 0x00003000ff0075a7 */ /* 0x000e640008041105 */
[----:B-1----:R-:W-:Y:S05]  /*4700*/  @!P2 BRA `(.L_x_72) ;  /* 0x0000004c0038a947 */ /* 0x002fea0003800000 */
.L_x_132:
[----:B------:R-:W-:Y:S01]  /*4710*/  UIADD3 UR33, UPT, UPT, UR5, 0x20, URZ ;  /* 0x0000002005217890 */ /* 0x000fe2000fffe0ff */
[----:B------:R-:W-:Y:S01]  /*4720*/  PLOP3.LUT P0, PT, P1, P0, PT, 0xf2, 0x2f ;  /* 0x00000000002f781c */ /* 0x000fe20000f01e72 */
[----:B------:R-:W-:Y:S01]  /*4730*/  UMOV UR40, 0x0 ;  /* 0x0000000000287882 */ /* 0x000fe20000000000 */
[----:B------:R-:W-:Y:S01]  /*4740*/  UMOV UR41, 0x10000000 ;  /* 0x1000000000297882 */ /* 0x000fe20000000000 */
[----:B------:R-:W-:Y:S01]  /*4750*/  UMOV UR12, UR36 ;  /* 0x00000024000c7c82 */ /* 0x000fe20008000000 */
[----:B------:R-:W-:Y:S01]  /*4760*/  UMOV UR20, UR36 ;  /* 0x0000002400147c82 */ /* 0x000fe20008000000 */
[----:B------:R-:W-:Y:S01]  /*4770*/  UMOV UR28, UR36 ;  /* 0x00000024001c7c82 */ /* 0x000fe20008000000 */
[----:B------:R-:W-:Y:S01]  /*4780*/  UMOV UR9, UR33 ;  /* 0x0000002100097c82 */ /* 0x000fe20008000000 */
[----:B------:R-:W-:Y:S01]  /*4790*/  UMOV UR17, UR33 ;  /* 0x0000002100117c82 */ /* 0x000fe20008000000 */
[----:B------:R-:W-:Y:S01]  /*47a0*/  UMOV UR25, UR33 ;  /* 0x0000002100197c82 */ /* 0x000fe20008000000 */
[C---:B------:R-:W-:Y:S04]  /*47b0*/  ISETP.NE.AND P1, PT, R10.reuse, 0x2, PT ;  /* 0x000000020a00780c */ /* 0x040fe80003f25270 */
[----:B------:R-:W-:Y:S01]  /*47c0*/  VOTEU.ALL UP0, P0 ;  /* 0x0000000000ff7886 */ /* 0x000fe20000000000 */
[----:B-1----:R-:W-:Y:S02]  /*47d0*/  SEL R0, RZ, 0x1, P1 ;  /* 0x00000001ff007807 */ /* 0x002fe40000800000 */
[----:B------:R-:W-:Y:S02]  /*47e0*/  SEL R10, R10, RZ, P1 ;  /* 0x000000ff0a0a7207 */ /* 0x000fe40000800000 */
[----:B------:R-:W-:Y:S01]  /*47f0*/  @!UP0 UIADD3 UR38, UP1, UPT, UR50, 0x580, URZ ;  /* 0x0000058032268890 */ /* 0x000fe2000ff3e0ff */
[----:B------:R-:W-:Y:S01]  /*4800*/  LOP3.LUT R9, R9, R0, RZ, 0x3c, !PT ;  /* 0x0000000009097212 */ /* 0x000fe200078e3cff */
[----:B------:R-:W-:Y:S02]  /*4810*/  @!UP0 UIMAD UR4, UR30, 0x7000, UR6 ;  /* 0x000070001e0488a4 */ /* 0x000fe4000f8e0206 */
[----:B------:R-:W-:Y:S02]  /*4820*/  @!UP0 UIADD3.X UR39, UPT, UPT, URZ, UR51, URZ, UP1, !UPT ;  /* 0x00000033ff278290 */ /* 0x000fe40008ffe4ff */
[----:B------:R-:W-:Y:S02]  /*4830*/  @!UP0 USHF.L.U32 UR35, UR47, 0x7, URZ ;  /* 0x000000072f238899 */ /* 0x000fe400080006ff */
[----:B------:R-:W-:Y:S02]  /*4840*/  @!UP0 UIMAD UR34, UR48, 0x70, URZ ;  /* 0x00000070302288a4 */ /* 0x000fe4000f8e02ff */
[----:B------:R-:W-:Y:S01]  /*4850*/  @!UP0 UIADD3 UR32, UPT, UPT, UR4, 0x200, URZ ;  /* 0x0000020004208890 */ /* 0x000fe2000fffe0ff */
[----:B------:R-:W-:Y:S01]  /*4860*/  VOTEU.ALL UP1, P0 ;  /* 0x0000000000ff7886 */ /* 0x000fe20000020000 */
[----:B------:R-:W-:Y:S02]  /*4870*/  @!UP0 UIADD3 UR10, UPT, UPT, UR34, 0x10, URZ ;  /* 0x00000010220a8890 */ /* 0x000fe4000fffe0ff */
[----:B------:R-:W-:Y:S01]  /*4880*/  @!UP0 UIADD3 UR8, UPT, UPT, UR4, 0x1200, URZ ;  /* 0x0000120004088890 */ /* 0x000fe2000fffe0ff */
[----:B------:R-:W-:Y:S01]  /*4890*/  UMOV UR11, UR35 ;  /* 0x00000023000b7c82 */ /* 0x000fe20008000000 */
[----:B------:R-:W-:Y:S03]  /*48a0*/  @!UP0 UIADD3 UR18, UPT, UPT, UR34, 0x20, URZ ;  /* 0x0000002022128890 */ /* 0x000fe6000fffe0ff */
[----:B------:R1:W-:Y:S01]  /*48b0*/  @!UP1 UTMALDG.3D [UR32], [UR38], desc[UR40] ;  /* 0x00002820260095b4 */ /* 0x0003e20008011000 */
[----:B------:R-:W-:Y:S01]  /*48c0*/  VOTEU.ALL UP1, P0 ;  /* 0x0000000000ff7886 */ /* 0x000fe20000020000 */
[----:B------:R-:W-:Y:S01]  /*48d0*/  @!UP0 UIADD3 UR16, UPT, UPT, UR4, 0x2200, URZ ;  /* 0x0000220004108890 */ /* 0x000fe2000fffe0ff */
[----:B------:R-:W-:Y:S01]  /*48e0*/  UMOV UR19, UR35 ;  /* 0x0000002300137c82 */ /* 0x000fe20008000000 */
[----:B------:R-:W-:Y:S02]  /*48f0*/  @!UP0 UIADD3 UR26, UPT, UPT, UR34, 0x30, URZ ;  /* 0x00000030221a8890 */ /* 0x000fe4000fffe0ff */
[----:B------:R-:W-:Y:S01]  /*4900*/  @!UP0 UIADD3 UR24, UPT, UPT, UR4, 0x3200, URZ ;  /* 0x0000320004188890 */ /* 0x000fe2000fffe0ff */
[----:B------:R2:W-:Y:S01]  /*4910*/  @!UP1 UTMALDG.3D [UR8], [UR38], desc[UR40] ;  /* 0x00002808260095b4 */ /* 0x0005e20008011000 */
[----:B------:R-:W-:Y:S01]  /*4920*/  VOTEU.ALL UP1, P0 ;  /* 0x0000000000ff7886 */ /* 0x000fe20000020000 */
[----:B------:R-:W-:Y:S01]  /*4930*/  UMOV UR27, UR35 ;  /* 0x00000023001b7c82 */ /* 0x000fe20008000000 */
[----:B------:R-:W-:Y:S02]  /*4940*/  UIADD3 UR48, UPT, UPT, UR13, UR61, URZ ;  /* 0x0000003d0d307290 */ /* 0x000fe4000fffe0ff */
[----:B------:R-:W-:Y:S01]  /*4950*/  UIADD3 UR47, UPT, UPT, UR14, UR62, URZ ;  /* 0x0000003e0e2f7290 */ /* 0x000fe2000fffe0ff */
[----:B------:R4:W-:Y:S01]  /*4960*/  @!UP1 UTMALDG.3D [UR16], [UR38], desc[UR40] ;  /* 0x00002810260095b4 */ /* 0x0009e20008011000 */
[----:B------:R-:W-:Y:S05]  /*4970*/  VOTEU.ALL UP1, P0 ;  /* 0x0000000000ff7886 */ /* 0x000fea0000020000 */
[----:B------:R-:W-:Y:S01]  /*4980*/  @!UP1 UTMALDG.3D [UR24], [UR38], desc[UR40] ;  /* 0x00002818260095b4 */ /* 0x000fe20008011000 */
[----:B------:R-:W-:Y:S01]  /*4990*/  VOTEU.ALL UP1, P0 ;  /* 0x0000000000ff7886 */ /* 0x000fe20000020000 */
[----:B-1----:R-:W-:Y:S01]  /*49a0*/  UMOV UR36, UR31 ;  /* 0x0000001f00247c82 */ /* 0x002fe20008000000 */
[----:B--2---:R-:W-:Y:S02]  /*49b0*/  @!UP0 UIADD3 UR10, UPT, UPT, UR34, 0x40, URZ ;  /* 0x00000040220a8890 */ /* 0x004fe4000fffe0ff */
[----:B------:R-:W-:Y:S02]  /*49c0*/  @!UP0 UIADD3 UR8, UPT, UPT, UR4, 0x4200, URZ ;  /* 0x0000420004088890 */ /* 0x000fe4000fffe0ff */
[----:B----4-:R-:W-:Y:S02]  /*49d0*/  @!UP0 UIADD3 UR18, UPT, UPT, UR34, 0x50, URZ ;  /* 0x0000005022128890 */ /* 0x010fe4000fffe0ff */
[----:B------:R-:W-:Y:S05]  /*49e0*/  @!UP0 UIADD3 UR16, UPT, UPT, UR4, 0x5200, URZ ;  /* 0x0000520004108890 */ /* 0x000fea000fffe0ff */
[----:B------:R1:W-:Y:S01]  /*49f0*/  @!UP1 UTMALDG.3D [UR8], [UR38], desc[UR40] ;  /* 0x00002808260095b4 */ /* 0x0003e20008011000 */
[----:B------:R-:W-:Y:S02]  /*4a00*/  UPLOP3.LUT UP1, UPT, UPT, UPT, UPT, 0x80, 0x8 ;  /* 0x000000000008789c */ /* 0x000fe40003f2f070 */
[----:B-1----:R-:W-:Y:S02]  /*4a10*/  @!UP0 UIADD3 UR10, UPT, UPT, UR34, 0x60, URZ ;  /* 0x00000060220a8890 */ /* 0x002fe4000fffe0ff */
[----:B------:R-:W-:Y:S01]  /*4a20*/  @!UP0 UIADD3 UR8, UPT, UPT, UR4, 0x6200, URZ ;  /* 0x0000620004088890 */ /* 0x000fe2000fffe0ff */
[----:B------:R-:W-:Y:S01]  /*4a30*/  VOTEU.ALL UP0, P0 ;  /* 0x0000000000ff7886 */ /* 0x000fe20000000000 */
[----:B------:R-:W-:Y:S04]  /*4a40*/  UIADD3 UR4, UPT, UPT, UR30, 0x1, URZ ;  /* 0x000000011e047890 */ /* 0x000fe8000fffe0ff */
[----:B------:R2:W-:Y:S01]  /*4a50*/  @!UP0 UTMALDG.3D [UR16], [UR38], desc[UR40] ;  /* 0x00002810260085b4 */ /* 0x0005e20008011000 */
[----:B------:R-:W-:Y:S04]  /*4a60*/  UISETP.NE.AND UP0, UPT, UR4, 0x2, UPT ;  /* 0x000000020400788c */ /* 0x000fe8000bf05270 */
[----:B------:R-:W-:Y:S02]  /*4a70*/  USEL UR7, URZ, 0x1, UP0 ;  /* 0x00000001ff077887 */ /* 0x000fe40008000000 */
[----:B------:R-:W-:Y:S02]  /*4a80*/  USEL UR30, UR4, URZ, UP0 ;  /* 0x000000ff041e7287 */ /* 0x000fe40008000000 */
[----:B------:R-:W-:Y:S01]  /*4a90*/  VOTEU.ALL UP0, P0 ;  /* 0x0000000000ff7886 */ /* 0x000fe20000000000 */
[----:B------:R-:W-:Y:S01]  /*4aa0*/  UPRMT UR4, UR15, 0x654, UR33 ;  /* 0x000006540f047896 */ /* 0x000fe20008000021 */
[----:B------:R-:W-:Y:S03]  /*4ab0*/  LOP3.LUT R11, R11, UR7, RZ, 0x3c, !PT ;  /* 0x000000070b0b7c12 */ /* 0x000fe6000f8e3cff */
[----:B------:R2:W-:Y:S01]  /*4ac0*/  @!UP0 UTMALDG.3D [UR8], [UR38], desc[UR40] ;  /* 0x00002808260085b4 */ /* 0x0005e20008011000 */
[----:B------:R2:W-:Y:S04]  /*4ad0*/  @!P0 SYNCS.ARRIVE.TRANS64.RED.A0TR RZ, [UR5+0x20], R8 ;  /* 0x00002008ffff89a7 */ /* 0x0005e80008300405 */
[----:B------:R-:W-:Y:S01]  /*4ae0*/  SYNCS.ARRIVE.TRANS64.RED.A1T0 RZ, [UR4], RZ ;  /* 0x000000ffffff79a7 */ /* 0x000fe20008100404 */
[----:B------:R-:W-:Y:S05]  /*4af0*/  BRA.U UP3, `(.L_x_73) ;  /* 0xfffffff103f47547 */ /* 0x000fea000b83ffff */
[----:B------:R-:W-:Y:S01]  /*4b00*/  UIADD3 UR6, UPT, UPT, UR6, 0x30, URZ ;  /* 0x0000003006067890 */ /* 0x000fe2000fffe0ff */
[----:B------:R-:W-:-:S03]  /*4b10*/  SHF.L.U32 R2, R11, 0x1f, RZ ;  /* 0x0000001f0b027819 */ /* 0x000fc600000006ff */
[----:B------:R-:W-:-:S09]  /*4b20*/  ULEA UR4, UR30, UR6, 0x3 ;  /* 0x000000061e047291 */ /* 0x000fd2000f8e18ff */
[----:B------:R-:W1:Y:S02]  /*4b30*/  SYNCS.PHASECHK.TRANS64.TRYWAIT P0, [UR4], R2 ;  /* 0x00000002ff0075a7 */ /* 0x000e640008001104 */
[----:B-1----:R-:W-:Y:S05]  /*4b40*/  @!P0 BRA `(.L_x_74) ;  /* 0x0000004800408947 */ /* 0x002fea0003800000 */
.L_x_134:
        /* <DEDUP_REMOVED lines=8> */
.L_x_75:
[----:B-1----:R1:W4:Y:S02]  /*4bd0*/  SYNCS.PHASECHK.TRANS64.TRYWAIT P0, [R0+URZ], R2 ;  /* 0x00000002000075a7 */ /* 0x00232400080011ff */
[----:B----4-:R-:W-:Y:S05]  /*4be0*/  @!P0 NANOSLEEP.SYNCS 0x989680 ;  /* 0x009896800000895d */ /* 0x010fea0003900000 */
[----:B------:R-:W4:Y:S02]  /*4bf0*/  @!P0 SYNCS.PHASECHK.TRANS64 P0, [R0+URZ], R2 ;  /* 0x00000002000085a7 */ /* 0x000f2400080010ff */
[----:B--234-:R-:W-:Y:S05]  /*4c00*/  @P0 EXIT ;  /* 0x000000000000094d */ /* 0x01cfea0003800000 */
[----:B------:R-:W-:Y:S05]  /*4c10*/  BRA `(.L_x_75) ;  /* 0xfffffffc00ec7947 */ /* 0x000fea000383ffff */
.L_x_65:
[----:B------:R-:W-:-:S06]  /*4c20*/  UISETP.GE.AND UP0, UPT, UR18, 0x4, UPT ;  /* 0x000000041200788c */ /* 0x000fcc000bf06270 */
[----:B------:R-:W-:-:S13]  /*4c30*/  PLOP3.LUT P0, PT, PT, PT, UP0, 0x80, 0x8 ;  /* 0x000000000008781c */ /* 0x000fda0003f0f008 */
[----:B-1----:R-:W-:Y:S05]  /*4c40*/  @!P0 EXIT ;  /* 0x000000000000894d */ /* 0x002fea0003800000 */
[----:B------:R-:W-:Y:S01]  /*4c50*/  BAR.SYNC.DEFER_BLOCKING 0x6, 0xa0 ;  /* 0x0182800000007b1d */ /* 0x000fe20000010000 */
[----:B------:R-:W-:-:S05]  /*4c60*/  IMAD.U32 R2, R2, 0x10000, RZ ;  /* 0x0001000002027824 */ /* 0x000fca00078e00ff */
[----:B------:R-:W-:Y:S02]  /*4c70*/  UMOV UR4, 0x400 ;  /* 0x0000040000047882 */ /* 0x000fe40000000000 */
[----:B------:R-:W1:Y:S01]  /*4c80*/  LDC.64 R228, c[0x0][0x888] ;  /* 0x00022200ffe47b82 */ /* 0x000e620000000a00 */
[----:B------:R-:W-:Y:S01]  /*4c90*/  ULEA UR4, UR15, UR4, 0x18 ;  /* 0x000000040f047291 */ /* 0x000fe2000f8ec0ff */
[----:B------:R-:W-:Y:S01]  /*4ca0*/  LOP3.LUT R2, R2, 0x600000, RZ, 0xc0, !PT ;  /* 0x0060000002027812 */ /* 0x000fe200078ec0ff */
[----:B------:R-:W2:Y:S01]  /*4cb0*/  LDCU UR42, c[0x0][0xb0c] ;  /* 0x00016180ff2a77ac */ /* 0x000ea20008000800 */
[----:B------:R-:W3:Y:S04]  /*4cc0*/  LDCU UR39, c[0x0][0xb30] ;  /* 0x00016600ff2777ac */ /* 0x000ee80008000800 */
[----:B------:R-:W4:Y:S01]  /*4cd0*/  LDC.64 R230, c[0x0][0x890] ;  /* 0x00022400ffe67b82 */ /* 0x000f220000000a00 */
[----:B------:R-:W1:Y:S01]  /*4ce0*/  LDCU.64 UR40, c[0x0][0xb28] ;  /* 0x00016500ff2877ac */ /* 0x000e620008000a00 */
[----:B------:R-:W1:Y:S01]  /*4cf0*/  LDCU.128 UR56, c[0x0][0xb10] ;  /* 0x00016200ff3877ac */ /* 0x000e620008000c00 */
[----:B------:R-:W2:Y:S01]  /*4d00*/  LDS R0, [UR4+0x100] ;  /* 0x00010004ff007984 */ /* 0x000ea20008000800 */
[----:B------:R-:W3:Y:S01]  /*4d10*/  LDCU.64 UR4, c[0x0][0x888] ;  /* 0x00011100ff0477ac */ /* 0x000ee20008000a00 */
[----:B------:R-:W-:Y:S01]  /*4d20*/  UMOV UR54, 0x1 ;  /* 0x0000000100367882 */ /* 0x000fe20000000000 */
[----:B------:R-:W-:Y:S01]  /*4d30*/  UMOV UR45, URZ ;  /* 0x000000ff002d7c82 */ /* 0x000fe20008000000 */
[----:B------:R-:W-:Y:S01]  /*4d40*/  UMOV UR53, URZ ;  /* 0x000000ff00357c82 */ /* 0x000fe20008000000 */
[----:B------:R-:W-:Y:S01]  /*4d50*/  UMOV UR18, URZ ;  /* 0x000000ff00127c82 */ /* 0x000fe20008000000 */
[----:B------:R-:W-:Y:S01]  /*4d60*/  UMOV UR52, URZ ;  /* 0x000000ff00347c82 */ /* 0x000fe20008000000 */
[----:B------:R-:W-:Y:S01]  /*4d70*/  UMOV UR44, URZ ;  /* 0x000000ff002c7c82 */ /* 0x000fe20008000000 */
[----:B------:R-:W-:Y:S01]  /*4d80*/  UMOV UR51, URZ ;  /* 0x000000ff00337c82 */ /* 0x000fe20008000000 */
[----:B------:R-:W-:Y:S01]  /*4d90*/  UMOV UR50, URZ ;  /* 0x000000ff00327c82 */ /* 0x000fe20008000000 */
[----:B---3--:R-:W-:Y:S01]  /*4da0*/  IMAD.U32 R235, RZ, RZ, UR4 ;  /* 0x00000004ffeb7e24 */ /* 0x008fe2000f8e00ff */
[----:B------:R-:W-:-:S02]  /*4db0*/  MOV R234, UR5 ;  /* 0x0000000500ea7c02 */ /* 0x000fc40008000f00 */
[----:B-12---:R-:W-:-:S07]  /*4dc0*/  IADD3 R2, PT, PT, R0, R2, RZ ;  /* 0x0000000200027210 */ /* 0x006fce0007ffe0ff */
.L_x_101:
[----:B-1----:R-:W1:Y:S01]  /*4dd0*/  S2UR UR43, SR_CgaCtaId ;  /* 0x00000000002b79c3 */ /* 0x002e620000008800 */
[----:B------:R-:W-:Y:S01]  /*4de0*/  UMOV UR46, 0x400 ;  /* 0x00000400002e7882 */ /* 0x000fe20000000000 */
[----:B------:R-:W-:Y:S04]  /*4df0*/  MOV R3, UR52 ;  /* 0x0000003400037c02 */ /* 0x000fe80008000f00 */
[----:B------:R-:W-:Y:S01]  /*4e00*/  SHF.L.U32 R3, R3, 0x1f, RZ ;  /* 0x0000001f03037819 */ /* 0x000fe200000006ff */
[----:B-1----:R-:W-:Y:S04]  /*4e10*/  ULEA UR46, UR43, UR46, 0x18 ;  /* 0x0000002e2b2e7291 */ /* 0x002fe8000f8ec0ff */
[----:B------:R-:W-:Y:S09]  /*4e20*/  ULEA UR4, UR18, UR46, 0x3 ;  /* 0x0000002e12047291 */ /* 0x000ff2000f8e18ff */
[----:B------:R-:W1:Y:S02]  /*4e30*/  SYNCS.PHASECHK.TRANS64.TRYWAIT P0, [UR4+0x50], R3 ;  /* 0x00005003ff0075a7 */ /* 0x000e640008001104 */
[----:B-12---:R-:W-:Y:S05]  /*4e40*/  @!P0 BRA `(.L_x_76) ;  /* 0x0000004400988947 */ /* 0x006fea0003800000 */
.L_x_136:
[----:B------:R-:W-:Y:S02]  /*4e50*/  ULEA UR5, UR18, UR46, 0x4 ;  /* 0x0000002e12057291 */ /* 0x000fe4000f8e20ff */
[----:B------:R-:W-:Y:S01]  /*4e60*/  UIADD3 UR4, UPT, UPT, UR4, 0x60, URZ ;  /* 0x0000006004047890 */ /* 0x000fe2000fffe0ff */
[----:B------:R-:W2:Y:S03]  /*4e70*/  LDCU UR10, c[0x0][0xb24] ;  /* 0x00016480ff0a77ac */ /* 0x000ea60008000800 */
[----:B------:R-:W-:Y:S03]  /*4e80*/  UPRMT UR4, URZ, 0x654, UR4 ;  /* 0x00000654ff047896 */ /* 0x000fe60008000004 */
[----:B------:R-:W3:Y:S01]  /*4e90*/  LDS.128 R4, [UR5+0xe0] ;  /* 0x0000e005ff047984 */ /* 0x000ee20008000c00 */
[----:B------:R-:W-:Y:S01]  /*4ea0*/  @!PT LDS RZ, [RZ] ;  /* 0x00000000fffff984 */ /* 0x000fe20000000800 */
[----:B------:R-:W-:Y:S01]  /*4eb0*/  @!PT LDS RZ, [RZ] ;  /* 0x00000000fffff984 */ /* 0x000fe20000000800 */
[----:B------:R-:W-:Y:S01]  /*4ec0*/  @!PT LDS RZ, [RZ] ;  /* 0x00000000fffff984 */ /* 0x000fe20000000800 */
[----:B------:R-:W-:Y:S01]  /*4ed0*/  @!PT LDS RZ, [RZ] ;  /* 0x00000000fffff984 */ /* 0x000fe20000000800 */
[----:B------:R1:W-:Y:S07]  /*4ee0*/  MEMBAR.ALL.CTA ;  /* 0x0000000000007992 */ /* 0x0003ee0000008000 */
[----:B-1----:R-:W1:Y:S02]  /*4ef0*/  FENCE.VIEW.ASYNC.S ;  /* 0x00000000000073c6 */ /* 0x002e640000000000 */
[----:B-1----:R-:W-:Y:S01]  /*4f00*/  SYNCS.ARRIVE.TRANS64.RED.A1T0 RZ, [UR4], RZ ;  /* 0x000000ffffff79a7 */ /* 0x002fe20008100404 */
[----:B---3--:R-:W-:Y:S11]  /*4f10*/  LOP3.LUT P0, RZ, R6, 0x1, RZ, 0xc0, !PT ;  /* 0x0000000106ff7812 */ /* 0x008ff6000780c0ff */
[----:B------:R-:W-:Y:S02]  /*4f20*/  @!UPT UIADD3 URZ, UPT, UPT, URZ, URZ, URZ ;  /* 0x000000fffffff290 */ /* 0x000fe4000fffe0ff */
[----:B------:R-:W-:Y:S01]  /*4f30*/  VOTEU.ANY UP0, P0 ;  /* 0x0000000000ff7886 */ /* 0x000fe20000000100 */
[----:B------:R-:W-:Y:S01]  /*4f40*/  PLOP3.LUT P3, PT, PT, PT, UP0, 0x80, 0x8 ;  /* 0x000000000008781c */ /* 0x000fe20003f6f008 */
[----:B------:R-:W-:Y:S01]  /*4f50*/  UP2UR UR55, UPR, URZ, 0x1 ;  /* 0x00000001ff377883 */ /* 0x000fe20008000000 */
[----:B------:R-:W-:Y:S02]  /*4f60*/  PLOP3.LUT P1, PT, PT, PT, UP0, 0x80, 0x8 ;  /* 0x000000000008781c */ /* 0x000fe40003f2f008 */
[----:B------:R-:W-:Y:S02]  /*4f70*/  PLOP3.LUT P2, PT, PT, PT, UP0, 0x80, 0x8 ;  /* 0x000000000008781c */ /* 0x000fe40003f4f008 */
[----:B------:R-:W-:Y:S01]  /*4f80*/  PLOP3.LUT P0, PT, PT, PT, UP0, 0x80, 0x8 ;  /* 0x000000000008781c */ /* 0x000fe20003f0f008 */
[----:B--2---:R-:W-:Y:S06]  /*4f90*/  UISETP.GE.AND UP0, UPT, UR10, 0x1, UPT ;  /* 0x000000010a00788c */ /* 0x004fec000bf06270 */
[----:B------:R-:W-:Y:S02]  /*4fa0*/  @P3 MOV R3, R4 ;  /* 0x0000000400033202 */ /* 0x000fe40000000f00 */
[----:B------:R-:W-:Y:S02]  /*4fb0*/  @P1 LOP3.LUT R0, R5, 0xffff, RZ, 0xc0, !PT ;  /* 0x0000ffff05001812 */ /* 0x000fe400078ec0ff */
[----:B------:R-:W-:Y:S02]  /*4fc0*/  @P2 R2UR UR38, R3 ;  /* 0x00000000032622ca */ /* 0x000fe400000e0000 */
[----:B------:R-:W-:Y:S01]  /*4fd0*/  @P0 R2UR UR37, R0 ;  /* 0x00000000002502ca */ /* 0x000fe200000e0000 */
[----:B------:R-:W-:Y:S03]  /*4fe0*/  @!UPT UIADD3 URZ, UPT, UPT, URZ, URZ, URZ ;  /* 0x000000fffffff290 */ /* 0x000fe6000fffe0ff */
[----:B------:R-:W-:Y:S11]  /*4ff0*/  BRA.U !UP0, `(.L_x_77) ;  /* 0x0000000108cc7547 */ /* 0x000ff6000b800000 */
[----:B------:R-:W1:Y:S01]  /*5000*/  LDCU UR6, c[0x0][0xb20] ;  /* 0x00016400ff0677ac */ /* 0x000e620008000800 */
[----:B------:R-:W2:Y:S01]  /*5010*/  LDCU UR7, c[0x0][0x370] ;  /* 0x00006e00ff0777ac */ /* 0x000ea20008000800 */
[----:B------:R-:W3:Y:S01]  /*5020*/  LDCU UR4, c[0x0][0x374] ;  /* 0x00006e80ff0477ac */ /* 0x000ee20008000800 */
[----:B------:R-:W-:Y:S02]  /*5030*/  UISETP.NE.AND UP0, UPT, UR58, 0x1, UPT ;  /* 0x000000013a00788c */ /* 0x000fe4000bf05270 */
[----:B------:R-:W-:Y:S02]  /*5040*/  UIMAD.WIDE.U32 UR12, UR37, UR59, URZ ;  /* 0x0000003b250c72a5 */ /* 0x000fe4000f8e00ff */
[----:B------:R-:W-:Y:S02]  /*5050*/  UISETP.NE.AND UP1, UPT, UR42, 0x1, UPT ;  /* 0x000000012a00788c */ /* 0x000fe4000bf25270 */
[----:B------:R-:W-:Y:S02]  /*5060*/  UISETP.NE.AND UP2, UPT, UR10, 0x1, UPT ;  /* 0x000000010a00788c */ /* 0x000fe4000bf45270 */
[----:B------:R-:W-:Y:S02]  /*5070*/  UIMAD.WIDE.U32 UR16, UR38, UR56, URZ ;  /* 0x00000038261072a5 */ /* 0x000fe4000f8e00ff */
[----:B--2---:R-:W-:Y:S02]  /*5080*/  UIMAD.WIDE.U32 UR14, UR7, UR56, URZ ;  /* 0x00000038070e72a5 */ /* 0x004fe4000f8e00ff */
[----:B---3--:R-:W-:Y:S07]  /*5090*/  UIMAD.WIDE.U32 UR8, UR4, UR59, URZ ;  /* 0x0000003b040872a5 */ /* 0x008fee000f8e00ff */
[----:B------:R-:W-:Y:S02]  /*50a0*/  UMOV UR5, UR9 ;  /* 0x0000000900057c82 */ /* 0x000fe40008000000 */
[----:B-1----:R-:W-:Y:S03]  /*50b0*/  @UP0 USHF.R.U32.HI UR4, URZ, UR6, UR5 ;  /* 0x00000006ff040299 */ /* 0x002fe60008011605 */
[----:B------:R-:W-:Y:S01]  /*50c0*/  UMOV UR5, UR13 ;  /* 0x0000000d00057c82 */ /* 0x000fe20008000000 */
[----:B------:R-:W-:Y:S02]  /*50d0*/  UIMAD.WIDE.U32 UR8, UR4, UR40, URZ ;  /* 0x00000028040872a5 */ /* 0x000fe4000f8e00ff */
[----:B------:R-:W-:Y:S03]  /*50e0*/  USHF.R.U32.HI UR6, URZ, UR6, UR5 ;  /* 0x00000006ff067299 */ /* 0x000fe60008011605 */
[----:B------:R-:W-:Y:S01]  /*50f0*/  UMOV UR5, UR15 ;  /* 0x0000000f00057c82 */ /* 0x000fe20008000000 */
[----:B------:R-:W-:Y:S02]  /*5100*/  USEL UR6, UR37, UR6, !UP0 ;  /* 0x0000000625067287 */ /* 0x000fe4000c000000 */
[----:B------:R-:W-:Y:S01]  /*5110*/  @UP1 USHF.R.U32.HI UR7, URZ, UR57, UR5 ;  /* 0x00000039ff071299 */ /* 0x000fe20008011605 */
[----:B------:R-:W-:Y:S02]  /*5120*/  UMOV UR8, UR9 ;  /* 0x0000000900087c82 */ /* 0x000fe40008000000 */
[----:B------:R-:W-:Y:S01]  /*5130*/  UMOV UR5, UR17 ;  /* 0x0000001100057c82 */ /* 0x000fe20008000000 */
[----:B------:R-:W-:Y:S02]  /*5140*/  UIMAD.WIDE.U32 UR12, UR7, UR40, URZ ;  /* 0x00000028070c72a5 */ /* 0x000fe4000f8e00ff */
[----:B------:R-:W-:Y:S02]  /*5150*/  @UP2 USHF.R.U32.HI UR4, URZ, UR41, UR8 ;  /* 0x00000029ff042299 */ /* 0x000fe40008011608 */
[----:B------:R-:W-:Y:S02]  /*5160*/  USHF.R.U32.HI UR5, URZ, UR57, UR5 ;  /* 0x00000039ff057299 */ /* 0x000fe40008011605 */
[----:B------:R-:W-:Y:S02]  /*5170*/  UIMAD UR4, UR10, UR4, URZ ;  /* 0x000000040a0472a4 */ /* 0x000fe4000f8e02ff */
[----:B------:R-:W-:Y:S02]  /*5180*/  USEL UR5, UR38, UR5, !UP1 ;  /* 0x0000000526057287 */ /* 0x000fe4000c800000 */
[----:B------:R-:W-:Y:S01]  /*5190*/  UISETP.GE.AND UP0, UPT, UR6, UR4, UPT ;  /* 0x000000040600728c */ /* 0x000fe2000bf06270 */
[----:B------:R-:W-:Y:S01]  /*51a0*/  UMOV UR8, UR13 ;  /* 0x0000000d00087c82 */ /* 0x000fe20008000000 */
[----:B------:R-:W-:Y:S02]  /*51b0*/  UIMAD.WIDE.U32 UR12, UR6, UR40, URZ ;  /* 0x00000028060c72a5 */ /* 0x000fe4000f8e00ff */
[----:B------:R-:W-:Y:S04]  /*51c0*/  @UP2 USHF.R.U32.HI UR7, URZ, UR41, UR8 ;  /* 0x00000029ff072299 */ /* 0x000fe80008011608 */
[----:B------:R-:W-:Y:S01]  /*51d0*/  UIMAD UR8, UR10, UR7, URZ ;  /* 0x000000070a0872a4 */ /* 0x000fe2000f8e02ff */
[----:B------:R-:W-:Y:S03]  /*51e0*/  UMOV UR4, UR13 ;  /* 0x0000000d00047c82 */ /* 0x000fe60008000000 */
[----:B------:R-:W-:Y:S02]  /*51f0*/  UISETP.GE.OR UP0, UPT, UR5, UR8, UP0 ;  /* 0x000000080500728c */ /* 0x000fe40008706670 */
[----:B------:R-:W-:Y:S02]  /*5200*/  USHF.R.U32.HI UR4, URZ, UR41, UR4 ;  /* 0x00000029ff047299 */ /* 0x000fe40008011604 */
[----:B------:R-:W-:Y:S02]  /*5210*/  UIMAD.WIDE.U32 UR8, UR5, UR40, URZ ;  /* 0x00000028050872a5 */ /* 0x000fe4000f8e00ff */
[----:B------:R-:W-:Y:S02]  /*5220*/  USEL UR12, UR6, UR4, !UP2 ;  /* 0x00000004060c7287 */ /* 0x000fe4000d000000 */
[----:B------:R-:W-:Y:S02]  /*5230*/  UIADD3 UR8, UPT, UPT, -UR5, URZ, URZ ;  /* 0x000000ff05087290 */ /* 0x000fe4000fffe1ff */
[----:B------:R-:W-:Y:S01]  /*5240*/  UIADD3 UR11, UPT, UPT, -UR12, URZ, URZ ;  /* 0x000000ff0c0b7290 */ /* 0x000fe2000fffe1ff */
[----:B------:R-:W-:Y:S01]  /*5250*/  @!UP0 UMOV UR4, UR9 ;  /* 0x0000000900048c82 */ /* 0x000fe20008000000 */
[----:B------:R-:W-:Y:S02]  /*5260*/  UIADD3 UR9, UPT, UPT, -UR6, URZ, URZ ;  /* 0x000000ff06097290 */ /* 0x000fe4000fffe1ff */
[----:B------:R-:W-:Y:S02]  /*5270*/  @!UP0 USHF.R.U32.HI UR4, URZ, UR41, UR4 ;  /* 0x00000029ff048299 */ /* 0x000fe40008011604 */
[----:B------:R-:W-:Y:S02]  /*5280*/  UIMAD UR11, UR10, UR11, UR6 ;  /* 0x0000000b0a0b72a4 */ /* 0x000fe4000f8e0206 */
[----:B------:R-:W-:Y:S04]  /*5290*/  @!UP0 USEL UR4, UR5, UR4, !UP2 ;  /* 0x0000000405048287 */ /* 0x000fe8000d000000 */
[----:B------:R-:W-:Y:S02]  /*52a0*/  @!UP0 UIMAD UR11, UR7, UR11, UR4 ;  /* 0x0000000b070b82a4 */ /* 0x000fe4000f8e0204 */
[----:B------:R-:W-:Y:S02]  /*52b0*/  @!UP0 UIADD3 UR12, UPT, UPT, UR12, -UR4, URZ ;  /* 0x800000040c0c8290 */ /* 0x000fe4000fffe0ff */
[----:B------:R-:W-:Y:S02]  /*52c0*/  UIMAD UR7, UR42, UR8, UR38 ;  /* 0x000000082a0772a4 */ /* 0x000fe4000f8e0226 */
[----:B------:R-:W-:Y:S02]  /*52d0*/  @!UP0 UIMAD UR6, UR12, UR10, UR5 ;  /* 0x0000000a0c0682a4 */ /* 0x000fe4000f8e0205 */
[----:B------:R-:W-:Y:S01]  /*52e0*/  UIMAD UR4, UR58, UR9, UR37 ;  /* 0x000000093a0472a4 */ /* 0x000fe2000f8e0225 */
[----:B------:R-:W-:Y:S02]  /*52f0*/  @!UP0 UMOV UR5, UR11 ;  /* 0x0000000b00058c82 */ /* 0x000fe40008000000 */
[----:B------:R-:W-:Y:S02]  /*5300*/  UIMAD UR38, UR5, UR42, UR7 ;  /* 0x0000002a052672a4 */ /* 0x000fe4000f8e0207 */
[----:B------:R-:W-:Y:S11]  /*5310*/  UIMAD UR37, UR6, UR58, UR4 ;  /* 0x0000003a062572a4 */ /* 0x000ff6000f8e0204 */
[----:B------:R-:W-:Y:S01]  /*5320*/  @!UPT UIADD3 URZ, UPT, UPT, URZ, URZ, URZ ;  /* 0x000000fffffff290 */ /* 0x000fe2000fffe0ff */
.L_x_77:
[----:B------:R-:W-:Y:S02]  /*5330*/  UISETP.NE.AND UP0, UPT, UR39, 0x1, UPT ;  /* 0x000000012700788c */ /* 0x000fe4000bf05270 */
[----:B------:R-:W-:Y:S02]  /*5340*/  UISETP.NE.AND UP1, UPT, UR55, URZ, UPT ;  /* 0x000000ff3700728c */ /* 0x000fe4000bf25270 */
[----:B------:R-:W-:Y:S04]  /*5350*/  UIADD3 UR49, UPT, UPT, UR18, 0x1, URZ ;  /* 0x0000000112317890 */ /* 0x000fe8000fffe0ff */
[----:B------:R-:W-:Y:S02]  /*5360*/  PLOP3.LUT P1, PT, PT, PT, UP1, 0x80, 0x8 ;  /* 0x000000000008781c */ /* 0x000fe40003f2f018 */
[----:B------:R-:W-:Y:S01]  /*5370*/  PLOP3.LUT P0, PT, PT, PT, UP1, 0x80, 0x8 ;  /* 0x000000000008781c */ /* 0x000fe20003f0f018 */
[----:B------:R-:W1:Y:S01]  /*5380*/  @!UP0 LDCU.128 UR12, c[0x0][0xb10] ;  /* 0x00016200ff0c87ac */ /* 0x000e620008000c00 */
[----:B------:R-:W2:Y:S09]  /*5390*/  @!UP0 LDCU UR5, c[0x0][0xb0c] ;  /* 0x00016180ff0587ac */ /* 0x000eb20008000800 */
[----:B------:R-:W-:Y:S01]  /*53a0*/  @P1 SHF.R.U32.HI R4, RZ, 0x10, R5 ;  /* 0x00000010ff041819 */ /* 0x000fe20000011605 */
[----:B------:R-:W3:Y:S03]  /*53b0*/  @!UP0 LDCU UR10, c[0x0][0xb20] ;  /* 0x00016400ff0a87ac */ /* 0x000ee60008000800 */
[----:B------:R-:W-:Y:S01]  /*53c0*/  @P0 R2UR UR60, R4 ;  /* 0x00000000043c02ca */ /* 0x000fe200000e0000 */
[----:B-1----:R-:W-:Y:S02]  /*53d0*/  UIMAD.WIDE.U32 UR8, UR38, UR12, URZ ;  /* 0x0000000c260872a5 */ /* 0x002fe4000f8e00ff */
[----:B------:R-:W-:Y:S02]  /*53e0*/  UIMAD.WIDE.U32 UR6, UR37, UR15, URZ ;  /* 0x0000000f250672a5 */ /* 0x000fe4000f8e00ff */
[----:B------:R-:W-:Y:S03]  /*53f0*/  @!UP0 UISETP.NE.AND UP1, UPT, UR14, 0x1, UPT ;  /* 0x000000010e00888c */ /* 0x000fe6000bf25270 */
[----:B------:R-:W-:Y:S01]  /*5400*/  @!UP0 UMOV UR4, UR9 ;  /* 0x0000000900048c82 */ /* 0x000fe20008000000 */
[----:B--2---:R-:W-:Y:S02]  /*5410*/  @!UP0 UISETP.NE.AND UP2, UPT, UR5, 0x1, UPT ;  /* 0x000000010500888c */ /* 0x004fe4000bf45270 */
[----:B------:R-:W-:Y:S01]  /*5420*/  @!UP0 USHF.R.U32.HI UR4, URZ, UR13, UR4 ;  /* 0x0000000dff048299 */ /* 0x000fe20008011604 */
[----:B------:R-:W-:Y:S02]  /*5430*/  @!UP0 UMOV UR6, UR7 ;  /* 0x0000000700068c82 */ /* 0x000fe40008000000 */
[----:B---3--:R-:W-:Y:S02]  /*5440*/  @!UP0 USHF.R.U32.HI UR6, URZ, UR10, UR6 ;  /* 0x0000000aff068299 */ /* 0x008fe40008011606 */
[----:B------:R-:W-:Y:S02]  /*5450*/  @!UP0 USEL UR7, UR38, UR4, !UP2 ;  /* 0x0000000426078287 */ /* 0x000fe4000d000000 */
[----:B------:R-:W-:Y:S04]  /*5460*/  @!UP0 USEL UR6, UR37, UR6, !UP1 ;  /* 0x0000000625068287 */ /* 0x000fe8000c800000 */
[----:B------:R-:W-:Y:S02]  /*5470*/  @!UP0 UIADD3 UR4, UPT, UPT, -UR7, UR6, URZ ;  /* 0x0000000607048290 */ /* 0x000fe4000fffe1ff */
[----:B------:R-:W-:Y:S02]  /*5480*/  @!UP0 UIADD3 UR6, UPT, UPT, UR7, -UR6, URZ ;  /* 0x8000000607068290 */ /* 0x000fe4000fffe0ff */
[----:B------:R-:W-:Y:S02]  /*5490*/  UIADD3 UR7, UPT, UPT, UR46, 0x200, URZ ;  /* 0x000002002e077890 */ /* 0x000fe4000fffe0ff */
[----:B------:R-:W-:Y:S02]  /*54a0*/  @!UP0 UIMAD UR38, UR4, UR5, UR38 ;  /* 0x00000005042682a4 */ /* 0x000fe4000f8e0226 */
[----:B------:R-:W-:Y:S02]  /*54b0*/  @!UP0 UIMAD UR37, UR6, UR14, UR37 ;  /* 0x0000000e062582a4 */ /* 0x000fe4000f8e0225 */
[----:B------:R-:W-:Y:S09]  /*54c0*/  ULOP3.LUT UP0, URZ, UR7, 0x90, URZ, 0xc0, !UPT ;  /* 0x0000009007ff7892 */ /* 0x000ff2000f80c0ff */
[----:B------:R-:W-:Y:S05]  /*54d0*/  BRA.U !UP0, `(.L_x_78) ;  /* 0x00000001087c7547 */ /* 0x000fea000b800000 */
[----:B------:R-:W1:Y:S01]  /*54e0*/  LDCU.64 UR8, c[0x4][0x80] ;  /* 0x01001000ff0877ac */ /* 0x000e620008000a00 */
[----:B------:R-:W-:Y:S01]  /*54f0*/  MOV R16, 0x0 ;  /* 0x0000000000107802 */ /* 0x000fe20000000f00 */
[----:B------:R-:W-:Y:S02]  /*5500*/  HFMA2 R12, -RZ, RZ, 0, 5.9604644775390625e-08 ;  /* 0x00000001ff0c7431 */ /* 0x000fe400000001ff */
[----:B------:R-:W-:Y:S01]  /*5510*/  IMAD.MOV.U32 R8, RZ, RZ, 0x70 ;  /* 0x00000070ff087424 */ /* 0x000fe200078e00ff */
[----:B------:R2:W3:Y:S01]  /*5520*/  LDC.64 R14, c[0x4][R16] ;  /* 0x01000000100e7b82 */ /* 0x0004e20000000a00 */
[----:B------:R-:W4:Y:S01]  /*5530*/  LDCU.64 UR6, c[0x4][0x88] ;  /* 0x01001100ff0677ac */ /* 0x000f220008000a00 */
[----:B------:R-:W-:Y:S01]  /*5540*/  IMAD.MOV.U32 R13, RZ, RZ, RZ ;  /* 0x000000ffff0d7224 */ /* 0x000fe200078e00ff */
[----:B------:R-:W2:Y:S01]  /*5550*/  LDCU.64 UR4, c[0x4][0x8] ;  /* 0x01000100ff0477ac */ /* 0x000ea20008000a00 */
[----:B-1----:R-:W-:Y:S01]  /*5560*/  MOV R5, UR9 ;  /* 0x0000000900057c02 */ /* 0x002fe20008000f00 */
[----:B------:R-:W-:Y:S01]  /*5570*/  IMAD.U32 R4, RZ, RZ, UR8 ;  /* 0x00000008ff047e24 */ /* 0x000fe2000f8e00ff */
[----:B----4-:R-:W-:Y:S01]  /*5580*/  MOV R7, UR7 ;  /* 0x0000000700077c02 */ /* 0x010fe20008000f00 */
[----:B------:R-:W-:Y:S01]  /*5590*/  IMAD.U32 R6, RZ, RZ, UR6 ;  /* 0x00000006ff067e24 */ /* 0x000fe2000f8e00ff */
[----:B--2---:R-:W-:Y:S01]  /*55a0*/  MOV R11, UR5 ;  /* 0x00000005000b7c02 */ /* 0x004fe20008000f00 */
[----:B------:R-:W-:Y:S02]  /*55b0*/  IMAD.U32 R10, RZ, RZ, UR4 ;  /* 0x00000004ff0a7e24 */ /* 0x000fe4000f8e00ff */
[----:B------:R-:W-:Y:S07]  /*55c0*/  LEPC R20, `(.L_x_79) ;  /* 0x000000001014794e */ /* 0x000fee0000000000 */
[----:B---3-5:R-:W-:Y:S05]  /*55d0*/  CALL.ABS.NOINC R14 ;  /* 0x000000000e007343 */ /* 0x028fea0003c00000 */
.L_x_79:
[----:B------:R-:W1:Y:S01]  /*55e0*/  LDCU.64 UR8, c[0x4][0x80] ;  /* 0x01001000ff0877ac */ /* 0x000e620008000a00 */
[----:B------:R-:W2:Y:S01]  /*55f0*/  LDC.64 R16, c[0x4][R16] ;  /* 0x0100000010107b82 */ /* 0x000ea20000000a00 */
[----:B------:R-:W-:Y:S02]  /*5600*/  HFMA2 R12, -RZ, RZ, 0, 5.9604644775390625e-08 ;  /* 0x00000001ff0c7431 */ /* 0x000fe400000001ff */
[----:B------:R-:W-:Y:S02]  /*5610*/  IMAD.MOV.U32 R8, RZ, RZ, 0x70 ;  /* 0x00000070ff087424 */ /* 0x000fe400078e00ff */
[----:B------:R-:W-:Y:S01]  /*5620*/  IMAD.MOV.U32 R13, RZ, RZ, RZ ;  /* 0x000000ffff0d7224 */ /* 0x000fe200078e00ff */
[----:B------:R-:W3:Y:S01]  /*5630*/  LDCU.64 UR6, c[0x4][0x88] ;  /* 0x01001100ff0677ac */ /* 0x000ee20008000a00 */
[----:B------:R-:W4:Y:S01]  /*5640*/  LDCU.64 UR4, c[0x4][0x8] ;  /* 0x01000100ff0477ac */ /* 0x000f220008000a00 */
[----:B-1----:R-:W-:Y:S02]  /*5650*/  MOV R4, UR8 ;  /* 0x0000000800047c02 */ /* 0x002fe40008000f00 */
[----:B------:R-:W-:Y:S02]  /*5660*/  MOV R5, UR9 ;  /* 0x0000000900057c02 */ /* 0x000fe40008000f00 */
[----:B---3--:R-:W-:Y:S01]  /*5670*/  MOV R7, UR7 ;  /* 0x0000000700077c02 */ /* 0x008fe20008000f00 */
[----:B------:R-:W-:Y:S01]  /*5680*/  IMAD.U32 R6, RZ, RZ, UR6 ;  /* 0x00000006ff067e24 */ /* 0x000fe2000f8e00ff */
[----:B----4-:R-:W-:Y:S01]  /*5690*/  MOV R11, UR5 ;  /* 0x00000005000b7c02 */ /* 0x010fe20008000f00 */
[----:B------:R-:W-:Y:S02]  /*56a0*/  IMAD.U32 R10, RZ, RZ, UR4 ;  /* 0x00000004ff0a7e24 */ /* 0x000fe4000f8e00ff */
[----:B------:R-:W-:Y:S07]  /*56b0*/  LEPC R20, `(.L_x_78) ;  /* 0x000000001014794e */ /* 0x000fee0000000000 */
[----:B--2---:R-:W-:Y:S05]  /*56c0*/  CALL.ABS.NOINC R16 ;  /* 0x0000000010007343 */ /* 0x004fea0003c00000 */
.L_x_78:
[----:B----4-:R-:W-:Y:S01]  /*56d0*/  ISETP.NE.U32.AND P3, PT, R230, RZ, PT ;  /* 0x000000ffe600720c */ /* 0x010fe20003f65070 */
[----:B------:R-:W-:Y:S01]  /*56e0*/  UISETP.NE.AND UP1, UPT, UR63, URZ, UPT ;  /* 0x000000ff3f00728c */ /* 0x000fe2000bf25270 */
[----:B------:R-:W1:Y:S01]  /*56f0*/  LDC.64 R4, c[0x0][0x8b0] ;  /* 0x00022c00ff047b82 */ /* 0x000e620000000a00 */
[----:B------:R-:W-:Y:S02]  /*5700*/  PLOP3.LUT P1, PT, PT, PT, PT, 0x8, 0x80 ;  /* 0x000000000080781c */ /* 0x000fe40003f2e170 */
[----:B------:R-:W-:Y:S02]  /*5710*/  ISETP.NE.AND.EX P3, PT, R231, RZ, PT, P3 ;  /* 0x000000ffe700720c */ /* 0x000fe40003f65330 */
[----:B------:R-:W-:Y:S05]  /*5720*/  PLOP3.LUT P0, PT, PT, PT, UP1, 0x80, 0x8 ;  /* 0x000000000008781c */ /* 0x000fea0003f0f018 */
[----:B------:R-:W2:Y:S08]  /*5730*/  @UP1 LDCU.64 UR4, c[0x0][0x888] ;  /* 0x00011100ff0417ac */ /* 0x000eb00008000a00 */
[----:B------:R-:W-:Y:S01]  /*5740*/  @P0 PLOP3.LUT P1, PT, P3, PT, PT, 0x80, 0x8 ;  /* 0x000000000008081c */ /* 0x000fe20001f2f070 */
[----:B--2---:R-:W-:Y:S01]  /*5750*/  @UP1 UISETP.NE.U32.AND UP0, UPT, UR4, URZ, UPT ;  /* 0x000000ff0400128c */ /* 0x004fe2000bf05070 */
[----:B-1----:R-:W-:Y:S03]  /*5760*/  ISETP.NE.U32.AND P4, PT, R4, RZ, PT ;  /* 0x000000ff0400720c */ /* 0x002fe60003f85070 */
[----:B------:R-:W-:Y:S01]  /*5770*/  @UP1 UISETP.NE.AND.EX UP0, UPT, UR5, URZ, UPT, UP0 ;  /* 0x000000ff0500128c */ /* 0x000fe2000bf05300 */
[----:B------:R-:W-:Y:S03]  /*5780*/  ISETP.NE.AND.EX P4, PT, R5, RZ, PT, P4 ;  /* 0x000000ff0500720c */ /* 0x000fe60003f85340 */
[----:B------:R-:W-:Y:S01]  /*5790*/  @UP1 USEL UR4, URZ, 0xffffffff, UP0 ;  /* 0xffffffffff041887 */ /* 0x000fe20008000000 */
[----:B------:R-:W-:Y:S11]  /*57a0*/  @!P3 BRA `(.L_x_80) ;  /* 0x000000000030b947 */ /* 0x000ff60003800000 */
[----:B------:R-:W-:Y:S01]  /*57b0*/  ISETP.NE.U32.AND P2, PT, R228, RZ, PT ;  /* 0x000000ffe400720c */ /* 0x000fe20003f45070 */
[----:B------:R-:W1:Y:S01]  /*57c0*/  LDCU.64 UR6, c[0x0][0x358] ;  /* 0x00006b00ff0677ac */ /* 0x000e620008000a00 */
[----:B------:R-:W-:Y:S02]  /*57d0*/  IMAD.MOV.U32 R232, RZ, RZ, 0x1 ;  /* 0x00000001ffe87424 */ /* 0x000fe400078e00ff */
[----:B------:R-:W-:Y:S11]  /*57e0*/  ISETP.NE.AND.EX P2, PT, R229, RZ, PT, P2 ;  /* 0x000000ffe500720c */ /* 0x000ff60003f45320 */
[----:B------:R-:W-:Y:S02]  /*57f0*/  @!UPT UIADD3 URZ, UPT, UPT, URZ, URZ, URZ ;  /* 0x000000fffffff290 */ /* 0x000fe4000fffe0ff */
[----:B------:R-:W2:Y:S01]  /*5800*/  @P2 LDC.64 R6, c[0x0][0x888] ;  /* 0x00022200ff062b82 */ /* 0x000ea20000000a00 */
[----:B------:R-:W-:Y:S04]  /*5810*/  @P2 IMAD R0, R230, UR36, RZ ;  /* 0x00000024e6002c24 */ /* 0x000fe8000f8e02ff */
[----:B--2---:R-:W-:Y:S04]  /*5820*/  @P2 IMAD.WIDE R6, R0, 0x4, R6 ;  /* 0x0000000400062825 */ /* 0x004fe800078e0206 */
[----:B------:R-:W-:Y:S01]  /*5830*/  HFMA2 R0, -RZ, RZ, 0, 5.9604644775390625e-08 ;  /* 0x00000001ff007431 */ /* 0x000fe200000001ff */
[----:B-1---5:R1:W5:Y:S04]  /*5840*/  @P2 LDG.E R121, desc[UR6][R6.64] ;  /* 0x0000000606792981 */ /* 0x022368000c1e1900 */
[----:B------:R-:W-:Y:S01]  /*5850*/  @!P2 PRMT R232, R0, 0x7610, R232 ;  /* 0x0000761000e8a816 */ /* 0x000fe200000000e8 */
[----:B-1----:R-:W2:Y:S06]  /*5860*/  @!P2 LDC R121, c[0x0][0x880] ;  /* 0x00022000ff79ab82 */ /* 0x002eac0000000800 */
.L_x_80:
[----:B------:R-:W-:Y:S05]  /*5870*/  @!P4 BRA `(.L_x_81) ;  /* 0x000000000028c947 */ /* 0x000fea0003800000 */
[----:B------:R-:W1:Y:S01]  /*5880*/  LDC.64 R6, c[0x0][0x8a8] ;  /* 0x00022a00ff067b82 */ /* 0x000e620000000a00 */
[----:B------:R-:W3:Y:S01]  /*5890*/  LDCU.64 UR6, c[0x0][0x358] ;  /* 0x00006b00ff0677ac */ /* 0x000ee20008000a00 */
[----:B-1----:R-:W-:Y:S04]  /*58a0*/  ISETP.NE.U32.AND P2, PT, R6, RZ, PT ;  /* 0x000000ff0600720c */ /* 0x002fe80003f45070 */
[----:B------:R-:W-:Y:S11]  /*58b0*/  ISETP.NE.AND.EX P2, PT, R7, RZ, PT, P2 ;  /* 0x000000ff0700720c */ /* 0x000ff60003f45320 */
[----:B------:R-:W-:Y:S02]  /*58c0*/  @!UPT UIADD3 URZ, UPT, UPT, URZ, URZ, URZ ;  /* 0x000000fffffff290 */ /* 0x000fe4000fffe0ff */
[----:B------:R-:W1:Y:S01]  /*58d0*/  @P2 LDC.64 R6, c[0x0][0x8a8] ;  /* 0x00022a00ff062b82 */ /* 0x000e620000000a00 */
[----:B------:R-:W-:Y:S04]  /*58e0*/  @P2 IMAD R4, R4, UR36, RZ ;  /* 0x0000002404042c24 */ /* 0x000fe8000f8e02ff */
[----:B-1----:R-:W-:Y:S05]  /*58f0*/  @P2 IMAD.WIDE R6, R4, 0x4, R6 ;  /* 0x0000000404062825 */ /* 0x002fea00078e0206 */
[----:B---3-5:R1:W5:Y:S02]  /*5900*/  @P2 LDG.E R120, desc[UR6][R6.64] ;  /* 0x0000000606782981 */ /* 0x028364000c1e1900 */
[----:B-1----:R-:W3:Y:S02]  /*5910*/  @!P2 LDC R120, c[0x0][0x8a0] ;  /* 0x00022800ff78ab82 */ /* 0x002ee40000000800 */
.L_x_81:
[----:B--2--5:R-:W-:Y:S01]  /*5920*/  @P0 FSETP.NEU.AND P4, PT, R121, RZ, PT ;  /* 0x000000ff7900020b */ /* 0x024fe20003f8d000 */
[----:B------:R-:W-:Y:S01]  /*5930*/  IMAD.U32 R0, RZ, RZ, UR4 ;  /* 0x00000004ff007e24 */ /* 0x000fe2000f8e00ff */
[----:B------:R-:W-:Y:S01]  /*5940*/  @P0 LOP3.LUT P2, RZ, R232, 0xff, RZ, 0xc0, !PT ;  /* 0x000000ffe8ff0812 */ /* 0x000fe2000784c0ff */
[----:B------:R-:W-:Y:S01]  /*5950*/  IMAD.U32 R4, RZ, RZ, UR54 ;  /* 0x00000036ff047e24 */ /* 0x000fe2000f8e00ff */
[----:B------:R-:W-:Y:S01]  /*5960*/  @P0 SEL R3, RZ, 0xffffffff, P4 ;  /* 0xffffffffff030807 */ /* 0x000fe20002000000 */
[----:B------:R-:W-:Y:S01]  /*5970*/  IMAD.U32 R5, RZ, RZ, UR44 ;  /* 0x0000002cff057e24 */ /* 0x000fe2000f8e00ff */
[----:B------:R-:W1:Y:S01]  /*5980*/  S2R R17, SR_TID.X ;  /* 0x0000000000117919 */ /* 0x000e620000002100 */
[----:B------:R-:W-:Y:S01]  /*5990*/  IMAD.U32 R18, RZ, RZ, UR45 ;  /* 0x0000002dff127e24 */ /* 0x000fe2000f8e00ff */
[----:B------:R-:W-:Y:S01]  /*59a0*/  @P1 SEL R3, R0, R3, !P2 ;  /* 0x0000000300031207 */ /* 0x000fe20005000000 */
[----:B------:R-:W-:Y:S01]  /*59b0*/  BSSY B1, `(.L_x_82) ;  /* 0x000007d000017945 */ /* 0x000fe20003800000 */
[----:B------:R-:W-:Y:S02]  /*59c0*/  LOP3.LUT R4, R4, 0x1, RZ, 0x3c, !PT ;  /* 0x0000000104047812 */ /* 0x000fe400078e3cff */
[----:B------:R-:W-:Y:S02]  /*59d0*/  CS2R R226, SRZ ;  /* 0x0000000000e27805 */ /* 0x000fe4000001ff00 */
[----:B------:R-:W-:Y:S02]  /*59e0*/  @P0 LOP3.LUT R3, R3, 0x1, RZ, 0xc0, !PT ;  /* 0x0000000103030812 */ /* 0x000fe400078ec0ff */
[----:B------:R-:W-:Y:S02]  /*59f0*/  CS2R R224, SRZ ;  /* 0x0000000000e07805 */ /* 0x000fe4000001ff00 */
[----:B------:R-:W-:Y:S02]  /*5a00*/  LEA R0, R5, UR46, 0x3 ;  /* 0x0000002e05007c11 */ /* 0x000fe4000f8e18ff */
[----:B------:R-:W-:Y:S02]  /*5a10*/  CS2R R218, SRZ ;  /* 0x0000000000da7805 */ /* 0x000fe4000001ff00 */
[----:B------:R-:W-:Y:S02]  /*5a20*/  ISETP.NE.U32.OR P6, PT, R3, 0x1, !P0 ;  /* 0x000000010300780c */ /* 0x000fe400047c5470 */
[----:B------:R-:W-:Y:S02]  /*5a30*/  CS2R R216, SRZ ;  /* 0x0000000000d87805 */ /* 0x000fe4000001ff00 */
[----:B------:R-:W-:Y:S02]  /*5a40*/  LEA R18, R18, UR46, 0x3 ;  /* 0x0000002e12127c11 */ /* 0x000fe4000f8e18ff */
[----:B------:R-:W-:Y:S02]  /*5a50*/  CS2R R210, SRZ ;  /* 0x0000000000d27805 */ /* 0x000fe4000001ff00 */
[----:B------:R-:W-:Y:S02]  /*5a60*/  PLOP3.LUT P5, PT, PT, PT, PT, 0x8, 0x80 ;  /* 0x000000000080781c */ /* 0x000fe40003fae170 */
[----:B------:R-:W-:Y:S02]  /*5a70*/  CS2R R208, SRZ ;  /* 0x0000000000d07805 */ /* 0x000fe4000001ff00 */
[----:B------:R-:W-:Y:S02]  /*5a80*/  P2R R237, PR, RZ, 0x40 ;  /* 0x00000040ffed7803 */ /* 0x000fe40000000000 */
[----:B------:R-:W-:Y:S02]  /*5a90*/  CS2R R202, SRZ ;  /* 0x0000000000ca7805 */ /* 0x000fe4000001ff00 */
[----:B------:R-:W-:Y:S02]  /*5aa0*/  CS2R R200, SRZ ;  /* 0x0000000000c87805 */ /* 0x000fe4000001ff00 */
[----:B------:R-:W-:Y:S02]  /*5ab0*/  CS2R R194, SRZ ;  /* 0x0000000000c27805 */ /* 0x000fe4000001ff00 */
[----:B------:R-:W-:Y:S02]  /*5ac0*/  CS2R R192, SRZ ;  /* 0x0000000000c07805 */ /* 0x000fe4000001ff00 */
[----:B------:R-:W-:Y:S02]  /*5ad0*/  CS2R R186, SRZ ;  /* 0x0000000000ba7805 */ /* 0x000fe4000001ff00 */
[----:B------:R-:W-:Y:S02]  /*5ae0*/  CS2R R184, SRZ ;  /* 0x0000000000b87805 */ /* 0x000fe4000001ff00 */
[----:B------:R-:W-:Y:S02]  /*5af0*/  @P6 SHF.L.U32 R3, R4, 0x1f, RZ ;  /* 0x0000001f04036819 */ /* 0x000fe400000006ff */
[----:B------:R-:W-:Y:S02]  /*5b00*/  CS2R R178, SRZ ;  /* 0x0000000000b27805 */ /* 0x000fe4000001ff00 */
[----:B------:R-:W-:Y:S02]  /*5b10*/  CS2R R176, SRZ ;  /* 0x0000000000b07805 */ /* 0x000fe4000001ff00 */
[----:B------:R-:W-:Y:S01]  /*5b20*/  CS2R R170, SRZ ;  /* 0x0000000000aa7805 */ /* 0x000fe2000001ff00 */
[----:B------:R2:W4:Y:S01]  /*5b30*/  @P6 SYNCS.PHASECHK.TRANS64.TRYWAIT P0, [R0+URZ+0x20], R3 ;  /* 0x00002003000065a7 */ /* 0x00052200080011ff */
[----:B------:R-:W-:Y:S02]  /*5b40*/  CS2R R168, SRZ ;  /* 0x0000000000a87805 */ /* 0x000fe4000001ff00 */
        /* <DEDUP_REMOVED lines=11> */
[----:B------:R-:W-:Y:S01]  /*5c00*/  CS2R R128, SRZ ;  /* 0x0000000000807805 */ /* 0x000fe2000001ff00 */
[----:B--2---:R-:W-:Y:S05]  /*5c10*/  IMAD.U32 R3, RZ, RZ, UR53 ;  /* 0x00000035ff037e24 */ /* 0x004fea000f8e00ff */
[----:B------:R-:W-:Y:S04]  /*5c20*/  SHF.L.U32 R3, R3, 0x1f, RZ ;  /* 0x0000001f03037819 */ /* 0x000fe800000006ff */
[----:B------:R2:W2:Y:S01]  /*5c30*/  SYNCS.PHASECHK.TRANS64.TRYWAIT P4, [R18+URZ+0x70], R3 ;  /* 0x00007003120075a7 */ /* 0x0004a200080811ff */
[----:B----4-:R-:W-:Y:S01]  /*5c40*/  @P6 PLOP3.LUT P5, PT, P0, PT, PT, 0x8, 0x80 ;  /* 0x000000000080681c */ /* 0x010fe200007ae170 */
[C---:B-1----:R-:W-:Y:S02]  /*5c50*/  IMAD.SHL.U32 R6, R17.reuse, 0x10, RZ ;  /* 0x0000001011067824 */ /* 0x042fe400078e00ff */
[----:B------:R-:W-:Y:S03]  /*5c60*/  IMAD.SHL.U32 R236, R17, 0x2, RZ ;  /* 0x0000000211ec7824 */ /* 0x000fe600078e00ff */
[----:B------:R-:W-:Y:S04]  /*5c70*/  LOP3.LUT R19, R6, 0x40, RZ, 0xc0, !PT ;  /* 0x0000004006137812 */ /* 0x000fe800078ec0ff */
[----:B------:R-:W-:Y:S04]  /*5c80*/  LOP3.LUT R236, R19, 0x8, R236, 0xf8, !PT ;  /* 0x0000000813ec7812 */ /* 0x000fe800078ef8ec */
[----:B------:R-:W-:Y:S05]  /*5c90*/  LOP3.LUT R236, R236, 0x7b0, R6, 0xf8, !PT ;  /* 0x000007b0ecec7812 */ /* 0x000fea00078ef806 */
[----:B------:R-:W-:Y:S05]  /*5ca0*/  IMAD R236, R5, 0x3800, R236 ;  /* 0x0000380005ec7824 */ /* 0x000fea00078e02ec */
[----:B------:R-:W-:Y:S05]  /*5cb0*/  LEA R236, R236, UR46, 0x1 ;  /* 0x0000002eecec7c11 */ /* 0x000fea000f8e08ff */
[----:B------:R-:W-:Y:S01]  /*5cc0*/  VIADD R238, R236, 0x200 ;  /* 0x00000200ecee7836 */ /* 0x000fe20000000000 */
[----:B------:R-:W-:Y:S06]  /*5cd0*/  @!P6 BRA `(.L_x_83) ;  /* 0x000000040028e947 */ /* 0x000fec0003800000 */
[----:B------:R-:W-:Y:S01]  /*5ce0*/  R2UR UR5, R235 ;  /* 0x00000000eb0572ca */ /* 0x000fe200000e0000 */
[----:B------:R-:W-:Y:S01]  /*5cf0*/  BSSY B0, `(.L_x_84) ;  /* 0x0000018000007945 */ /* 0x000fe20003800000 */
[----:B------:R-:W-:Y:S02]  /*5d00*/  R2UR UR4, R234 ;  /* 0x00000000ea0472ca */ /* 0x000fe400000e0000 */
[----:B------:R-:W-:Y:S02]  /*5d10*/  CS2R R134, SRZ ;  /* 0x0000000000867805 */ /* 0x000fe4000001ff00 */
[----:B------:R-:W-:Y:S02]  /*5d20*/  FSETP.NEU.AND P2, PT, R121, RZ, PT ;  /* 0x000000ff7900720b */ /* 0x000fe40003f4d000 */
[----:B------:R-:W-:Y:S02]  /*5d30*/  CS2R R132, SRZ ;  /* 0x0000000000847805 */ /* 0x000fe4000001ff00 */
[----:B------:R-:W-:Y:S02]  /*5d40*/  LOP3.LUT P1, RZ, R232, 0xff, RZ, 0xc0, !PT ;  /* 0x000000ffe8ff7812 */ /* 0x000fe4000782c0ff */
[----:B------:R-:W-:Y:S02]  /*5d50*/  CS2R R146, SRZ ;  /* 0x0000000000927805 */ /* 0x000fe4000001ff00 */
[----:B------:R-:W-:Y:S02]  /*5d60*/  SEL R5, RZ, 0xffffffff, P2 ;  /* 0xffffffffff057807 */ /* 0x000fe40001000000 */
[----:B------:R-:W-:Y:S02]  /*5d70*/  CS2R R144, SRZ ;  /* 0x0000000000907805 */ /* 0x000fe4000001ff00 */
[----:B------:R-:W-:Y:S04]  /*5d80*/  ISETP.NE.U32.AND P0, PT, RZ, UR5, PT ;  /* 0x00000005ff007c0c */ /* 0x000fe8000bf05070 */
[----:B------:R-:W-:Y:S04]  /*5d90*/  ISETP.NE.AND.EX P0, PT, RZ, UR4, PT, P0 ;  /* 0x00000004ff007c0c */ /* 0x000fe8000bf05300 */
[----:B------:R-:W-:Y:S04]  /*5da0*/  SEL R6, RZ, 0xffffffff, P0 ;  /* 0xffffffffff067807 */ /* 0x000fe80000000000 */
[----:B------:R-:W-:Y:S04]  /*5db0*/  @P3 SEL R5, R6, R5, !P1 ;  /* 0x0000000506053207 */ /* 0x000fe80004800000 */
[----:B------:R-:W-:Y:S04]  /*5dc0*/  LOP3.LUT R5, R5, 0x1, RZ, 0xc0, !PT ;  /* 0x0000000105057812 */ /* 0x000fe800078ec0ff */
[----:B------:R-:W-:Y:S04]  /*5dd0*/  ISETP.NE.U32.AND P1, PT, R5, 0x1, PT ;  /* 0x000000010500780c */ /* 0x000fe80003f25070 */
[----:B------:R-:W-:Y:S09]  /*5de0*/  ISETP.NE.AND P0, PT, R19, RZ, P1 ;  /* 0x000000ff1300720c */ /* 0x000ff20000f05270 */
[C---:B------:R-:W-:Y:S02]  /*5df0*/  @P1 VIADD R6, R236.reuse, 0x210 ;  /* 0x00000210ec061836 */ /* 0x040fe40000000000 */
[----:B------:R-:W-:Y:S02]  /*5e00*/  @P1 VIADD R5, R236, 0x1210 ;  /* 0x00001210ec051836 */ /* 0x000fe40000000000 */
[C---:B------:R-:W-:Y:S02]  /*5e10*/  @P0 VIADD R6, R238.reuse, 0xfffffff0 ;  /* 0xfffffff0ee060836 */ /* 0x040fe40000000000 */
[----:B------:R-:W-:Y:S01]  /*5e20*/  @P0 VIADD R5, R238, 0xff0 ;  /* 0x00000ff0ee050836 */ /* 0x000fe20000000000 */
[----:B------:R-:W-:Y:S06]  /*5e30*/  @!P5 BRA `(.L_x_85) ;  /* 0x00000000000cd947 */ /* 0x000fec0003800000 */
[----:B------:R-:W-:Y:S04]  /*5e40*/  SHF.L.U32 R4, R4, 0x1f, RZ ;  /* 0x0000001f04047819 */ /* 0x000fe800000006ff */
[----:B------:R-:W1:Y:S02]  /*5e50*/  SYNCS.PHASECHK.TRANS64.TRYWAIT P2, [R0+URZ+0x20], R4 ;  /* 0x00002004000075a7 */ /* 0x000e6400080411ff */
[----:B-1----:R-:W-:Y:S05]  /*5e60*/  @!P2 BRA `(.L_x_86) ;  /* 0x0000003400a8a947 */ /* 0x002fea0003800000 */
.L_x_85:
[----:B------:R-:W-:Y:S05]  /*5e70*/  BSYNC B0 ;  /* 0x0000000000007941 */ /* 0x000fea0003800000 */
.L_x_84:
[----:B------:R4:W1:Y:S01]  /*5e80*/  @P1 LDS.128 R132, [R6] ;  /* 0x0000000006841984 */ /* 0x0008620000000c00 */
[----:B------:R-:W-:Y:S02]  /*5e90*/  CS2R R162, SRZ ;  /* 0x0000000000a27805 */ /* 0x000fe4000001ff00 */
[----:B------:R-:W-:Y:S02]  /*5ea0*/  CS2R R160, SRZ ;  /* 0x0000000000a07805 */ /* 0x000fe4000001ff00 */
[----:B------:R-:W-:Y:S01]  /*5eb0*/  CS2R R178, SRZ ;  /* 0x0000000000b27805 */ /* 0x000fe2000001ff00 */
[----:B------:R5:W1:Y:S01]  /*5ec0*/  @P1 LDS.128 R144, [R5] ;  /* 0x0000000005901984 */ /* 0x000a620000000c00 */
[----:B------:R-:W-:Y:S02]  /*5ed0*/  CS2R R176, SRZ ;  /* 0x0000000000b07805 */ /* 0x000fe4000001ff00 */
[----:B------:R-:W-:Y:S02]  /*5ee0*/  CS2R R194, SRZ ;  /* 0x0000000000c27805 */ /* 0x000fe4000001ff00 */
[----:B------:R-:W-:Y:S02]  /*5ef0*/  CS2R R192, SRZ ;  /* 0x0000000000c07805 */ /* 0x000fe4000001ff00 */
[----:B------:R-:W-:Y:S02]  /*5f00*/  CS2R R210, SRZ ;  /* 0x0000000000d27805 */ /* 0x000fe4000001ff00 */
[----:B------:R-:W-:Y:S01]  /*5f10*/  CS2R R208, SRZ ;  /* 0x0000000000d07805 */ /* 0x000fe2000001ff00 */
[----:B------:R-:W-:Y:S01]  /*5f20*/  IMAD.MOV.U32 R227, RZ, RZ, RZ ;  /* 0x000000ffffe37224 */ /* 0x000fe200078e00ff */
        /* <DEDUP_REMOVED lines=8> */
[----:B------:R2:W2:Y:S01]  /*5fb0*/  @P1 LDS.128 R128, [R236+0x200] ;  /* 0x00020000ec801984 */ /* 0x0004a20000000c00 */
        /* <DEDUP_REMOVED lines=8> */
[----:B------:R-:W-:Y:S01]  /*6040*/  CS2R R216, SRZ ;  /* 0x0000000000d87805 */ /* 0x000fe2000001ff00 */
[C---:B------:R-:W-:Y:S02]  /*6050*/  @P1 VIADD R7, R236.reuse, 0x2210 ;  /* 0x00002210ec071836 */ /* 0x040fe40000000000 */
[----:B------:R2:W2:Y:S01]  /*6060*/  @P1 LDS.128 R168, [R236+0x3200] ;  /* 0x00320000eca81984 */ /* 0x0004a20000000c00 */
[C---:B----4-:R-:W-:Y:S02]  /*6070*/  @P1 VIADD R6, R236.reuse, 0x3210 ;  /* 0x00003210ec061836 */ /* 0x050fe40000000000 */
[C---:B-----5:R-:W-:Y:S01]  /*6080*/  @P1 VIADD R5, R236.reuse, 0x4210 ;  /* 0x00004210ec051836 */ /* 0x060fe20000000000 */
[----:B------:R4:W2:Y:S01]  /*6090*/  @P1 LDS.128 R184, [R236+0x4200] ;  /* 0x00420000ecb81984 */ /* 0x0008a20000000c00 */
[C---:B-1----:R-:W-:Y:S02]  /*60a0*/  @P1 VIADD R4, R236.reuse, 0x5210 ;  /* 0x00005210ec041836 */ /* 0x042fe40000000000 */
[----:B------:R-:W-:Y:S01]  /*60b0*/  @P1 VIADD R0, R236, 0x6210 ;  /* 0x00006210ec001836 */ /* 0x000fe20000000000 */
[----:B------:R4:W1:Y:S01]  /*60c0*/  @P1 LDS.128 R200, [R236+0x5200] ;  /* 0x00520000ecc81984 */ /* 0x0008620000000c00 */
[C---:B------:R-:W-:Y:S02]  /*60d0*/  @P0 VIADD R7, R238.reuse, 0x1ff0 ;  /* 0x00001ff0ee070836 */ /* 0x040fe40000000000 */
[C---:B------:R-:W-:Y:S01]  /*60e0*/  @P0 VIADD R6, R238.reuse, 0x2ff0 ;  /* 0x00002ff0ee060836 */ /* 0x040fe20000000000 */
[----:B------:R4:W1:Y:S01]  /*60f0*/  @P1 LDS.128 R216, [R236+0x6200] ;  /* 0x00620000ecd81984 */ /* 0x0008620000000c00 */
[C---:B------:R-:W-:Y:S02]  /*6100*/  @P0 VIADD R5, R238.reuse, 0x3ff0 ;  /* 0x00003ff0ee050836 */ /* 0x040fe40000000000 */
[C---:B------:R-:W-:Y:S01]  /*6110*/  @P0 VIADD R4, R238.reuse, 0x4ff0 ;  /* 0x00004ff0ee040836 */ /* 0x040fe20000000000 */
[----:B------:R4:W1:Y:S01]  /*6120*/  @P1 LDS.128 R160, [R7] ;  /* 0x0000000007a01984 */ /* 0x0008620000000c00 */
[----:B------:R-:W-:Y:S03]  /*6130*/  @P0 VIADD R0, R238, 0x5ff0 ;  /* 0x00005ff0ee000836 */ /* 0x000fe60000000000 */
[----:B------:R4:W1:Y:S04]  /*6140*/  @P1 LDS.128 R176, [R6] ;  /* 0x0000000006b01984 */ /* 0x0008680000000c00 */
[----:B------:R4:W1:Y:S04]  /*6150*/  @P1 LDS.128 R192, [R5] ;  /* 0x0000000005c01984 */ /* 0x0008680000000c00 */
[----:B------:R4:W1:Y:S04]  /*6160*/  @P1 LDS.128 R208, [R4] ;  /* 0x0000000004d01984 */ /* 0x0008680000000c00 */
[----:B------:R4:W1:Y:S02]  /*6170*/  @P1 LDS.128 R224, [R0] ;  /* 0x0000000000e01984 */ /* 0x0008640000000c00 */
.L_x_83:
[----:B------:R-:W-:Y:S05]  /*6180*/  BSYNC B1 ;  /* 0x0000000000017941 */ /* 0x000fea0003800000 */
.L_x_82:
[----:B----4-:R-:W-:Y:S05]  /*6190*/  MOV R0, UR45 ;  /* 0x0000002d00007c02 */ /* 0x010fea0008000f00 */
[----:B------:R-:W-:Y:S05]  /*61a0*/  IMAD R16, R0, 0x70, R2 ;  /* 0x0000007000107824 */ /* 0x000fea00078e0202 */
[----:B------:R-:W-:Y:S04]  /*61b0*/  SHF.R.U32.HI R0, RZ, 0x15, R16 ;  /* 0x00000015ff007819 */ /* 0x000fe80000011610 */
[----:B------:R-:W-:Y:S01]  /*61c0*/  LOP3.LUT P0, RZ, R0, 0x3, R233, 0x48, !PT ;  /* 0x0000000300ff7812 */ /* 0x000fe200078048e9 */
[----:B------:R-:W-:Y:S01]  /*61d0*/  @!UPT UIADD3 URZ, UPT, UPT, URZ, URZ, URZ ;  /* 0x000000fffffff290 */ /* 0x000fe2000fffe0ff */
[----:B--2---:R-:W-:Y:S11]  /*61e0*/  @P4 BRA `(.L_x_87) ;  /* 0x0000000000084947 */ /* 0x004ff60003800000 */
[----:B------:R-:W2:Y:S02]  /*61f0*/  SYNCS.PHASECHK.TRANS64.TRYWAIT P1, [R18+URZ+0x70], R3 ;  /* 0x00007003120075a7 */ /* 0x000ea400080211ff */
[----:B--2---:R-:W-:Y:S05]  /*6200*/  @!P1 BRA `(.L_x_88) ;  /* 0x0000003000d49947 */ /* 0x004fea0003800000 */
.L_x_87:
[----:B------:R-:W-:Y:S05]  /*6210*/  @!P0 BRA `(.L_x_89) ;  /* 0x0000000000408947 */ /* 0x000fea0003800000 */
[----:B------:R-:W4:Y:S01]  /*6220*/  LDCU.64 UR8, c[0x4][0x70] ;  /* 0x01000e00ff0877ac */ /* 0x000f220008000a00 */
[----:B------:R-:W-:Y:S01]  /*6230*/  MOV R15, 0x0 ;  /* 0x00000000000f7802 */ /* 0x000fe20000000f00 */
[----:B------:R-:W-:Y:S02]  /*6240*/  HFMA2 R12, -RZ, RZ, 0, 5.9604644775390625e-08 ;  /* 0x00000001ff0c7431 */ /* 0x000fe400000001ff */
[----:B------:R-:W-:Y:S02]  /*6250*/  IMAD.MOV.U32 R8, RZ, RZ, 0x192 ;  /* 0x00000192ff087424 */ /* 0x000fe400078e00ff */
[----:B------:R-:W-:Y:S01]  /*6260*/  IMAD.MOV.U32 R13, RZ, RZ, RZ ;  /* 0x000000ffff0d7224 */ /* 0x000fe200078e00ff */
[----:B------:R-:W5:Y:S01]  /*6270*/  LDCU.64 UR6, c[0x4][0x78] ;  /* 0x01000f00ff0677ac */ /* 0x000f620008000a00 */
[----:B------:R-:W1:Y:S01]  /*6280*/  LDC.64 R14, c[0x4][R15] ;  /* 0x010000000f0e7b82 */ /* 0x000e620000000a00 */
[----:B------:R-:W2:Y:S01]  /*6290*/  LDCU.64 UR4, c[0x4][0x10] ;  /* 0x01000200ff0477ac */ /* 0x000ea20008000a00 */
[----:B----4-:R-:W-:Y:S01]  /*62a0*/  MOV R5, UR9 ;  /* 0x0000000900057c02 */ /* 0x010fe20008000f00 */
[----:B------:R-:W-:Y:S01]  /*62b0*/  IMAD.U32 R4, RZ, RZ, UR8 ;  /* 0x00000008ff047e24 */ /* 0x000fe2000f8e00ff */
[----:B-----5:R-:W-:Y:S01]  /*62c0*/  MOV R7, UR7 ;  /* 0x0000000700077c02 */ /* 0x020fe20008000f00 */
[----:B------:R-:W-:Y:S01]  /*62d0*/  IMAD.U32 R6, RZ, RZ, UR6 ;  /* 0x00000006ff067e24 */ /* 0x000fe2000f8e00ff */
[----:B--2---:R-:W-:Y:S01]  /*62e0*/  MOV R11, UR5 ;  /* 0x00000005000b7c02 */ /* 0x004fe20008000f00 */
[----:B------:R-:W-:Y:S02]  /*62f0*/  IMAD.U32 R10, RZ, RZ, UR4 ;  /* 0x00000004ff0a7e24 */ /* 0x000fe4000f8e00ff */
[----:B------:R-:W-:Y:S07]  /*6300*/  LEPC R20, `(.L_x_89) ;  /* 0x000000001014794e */ /* 0x000fee0000000000 */
[----:B-1-3--:R-:W-:Y:S05]  /*6310*/  CALL.ABS.NOINC R14 ;  /* 0x000000000e007343 */ /* 0x00afea0003c00000 */
.L_x_89:
[----:B------:R-:W-:Y:S05]  /*6320*/  WARPSYNC.ALL ;  /* 0x0000000000007948 */ /* 0x000fea0003800000 */
[C---:B------:R-:W-:Y:S01]  /*6330*/  R2UR UR4, R16.reuse ;  /* 0x00000000100472ca */ /* 0x040fe200000e0000 */
[----:B------:R-:W-:Y:S05]  /*6340*/  VIADD R0, R16, 0x10 ;  /* 0x0000001010007836 */ /* 0x000fea0000000000 */
[----:B------:R-:W-:Y:S04]  /*6350*/  SHF.R.U32.HI R0, RZ, 0x15, R0 ;  /* 0x00000015ff007819 */ /* 0x000fe80000011600 */
[----:B------:R-:W-:Y:S03]  /*6360*/  LOP3.LUT P0, RZ, R0, 0x3, R233, 0x48, !PT ;  /* 0x0000000300ff7812 */ /* 0x000fe600078048e9 */
[----:B------:R-:W4:Y:S10]  /*6370*/  LDTM.x16 R104, tmem[UR4] ;  /* 0x00000004006879ee */ /* 0x000f340008240000 */
[----:B----4-:R-:W-:Y:S05]  /*6380*/  @!P0 BRA `(.L_x_90) ;  /* 0x0000000000408947 */ /* 0x010fea0003800000 */
        /* <DEDUP_REMOVED lines=16> */
.L_x_90:
[----:B------:R-:W-:Y:S05]  /*6490*/  WARPSYNC.ALL ;  /* 0x0000000000007948 */ /* 0x000fea0003800000 */
[C---:B------:R-:W-:Y:S01]  /*64a0*/  R2UR UR4, R16.reuse ;  /* 0x00000000100472ca */ /* 0x040fe200000e0000 */
[----:B------:R-:W-:Y:S05]  /*64b0*/  VIADD R0, R16, 0x20 ;  /* 0x0000002010007836 */ /* 0x000fea0000000000 */
[----:B------:R-:W-:Y:S04]  /*64c0*/  SHF.R.U32.HI R0, RZ, 0x15, R0 ;  /* 0x00000015ff007819 */ /* 0x000fe80000011600 */
[----:B------:R-:W-:Y:S03]  /*64d0*/  LOP3.LUT P0, RZ, R0, 0x3, R233, 0x48, !PT ;  /* 0x0000000300ff7812 */ /* 0x000fe600078048e9 */
[----:B------:R-:W4:Y:S10]  /*64e0*/  LDTM.x16 R88, tmem[UR4+0x10] ;  /* 0x00001004005879ee */ /* 0x000f340008240000 */
        /* <DEDUP_REMOVED lines=17> */
.L_x_91:
        /* <DEDUP_REMOVED lines=23> */
.L_x_92:
        /* <DEDUP_REMOVED lines=23> */
.L_x_93:
        /* <DEDUP_REMOVED lines=23> */
.L_x_94:
        /* <DEDUP_REMOVED lines=23> */
.L_x_95:
[----:B------:R-:W-:Y:S01]  /*6bc0*/  LOP3.LUT P2, R17, R17, 0x60, RZ, 0xc0, !PT ;  /* 0x0000006011117812 */ /* 0x000fe2000784c0ff */
[----:B------:R-:W-:Y:S05]  /*6bd0*/  WARPSYNC.ALL ;  /* 0x0000000000007948 */ /* 0x000fea0003800000 */
[----:B------:R-:W-:Y:S01]  /*6be0*/  R2UR UR4, R16 ;  /* 0x00000000100472ca */ /* 0x000fe200000e0000 */
[--C-:B------:R-:W-:Y:S01]  /*6bf0*/  HADD2.F32 R124, -RZ, R129.reuse.H0_H0 ;  /* 0x20000081ff7c7230 */ /* 0x100fe20000004100 */
[----:B------:R-:W-:Y:S01]  /*6c00*/  R2UR UR5, R18 ;  /* 0x00000000120572ca */ /* 0x000fe200000e0000 */
[----:B------:R-:W-:Y:S01]  /*6c10*/  HADD2.F32 R125, -RZ, R129.H1_H1 ;  /* 0x30000081ff7d7230 */ /* 0x000fe20000004100 */
[----:B------:R-:W-:Y:S01]  /*6c20*/  ISETP.NE.AND P0, PT, R19, RZ, PT ;  /* 0x000000ff1300720c */ /* 0x000fe20003f05270 */
[--C-:B------:R-:W-:Y:S01]  /*6c30*/  HADD2.F32 R126, -RZ, R130.reuse.H0_H0 ;  /* 0x20000082ff7e7230 */ /* 0x100fe20000004100 */
[----:B------:R-:W-:Y:S01]  /*6c40*/  ISETP.NE.AND P1, PT, R17, RZ, PT ;  /* 0x000000ff1100720c */ /* 0x000fe20003f25270 */
[----:B------:R-:W-:Y:S01]  /*6c50*/  HADD2.F32 R127, -RZ, R130.H1_H1 ;  /* 0x30000082ff7f7230 */ /* 0x000fe20000004100 */
[C---:B------:R-:W-:Y:S01]  /*6c60*/  IADD3 R244, PT, PT, R236.reuse, 0x210, RZ ;  /* 0x00000210ecf47810 */ /* 0x040fe20007ffe0ff */
[--C-:B------:R-:W-:Y:S01]  /*6c70*/  HADD2.F32 R122, -RZ, R128.reuse.H0_H0 ;  /* 0x20000080ff7a7230 */ /* 0x100fe20000004100 */
[C---:B------:R-:W-:Y:S01]  /*6c80*/  IADD3 R243, PT, PT, R236.reuse, 0x1210, RZ ;  /* 0x00001210ecf37810 */ /* 0x040fe20007ffe0ff */
[----:B------:R-:W-:Y:S01]  /*6c90*/  HADD2.F32 R123, -RZ, R128.H1_H1 ;  /* 0x30000080ff7b7230 */ /* 0x000fe20000004100 */
[C---:B------:R-:W-:Y:S01]  /*6ca0*/  IADD3 R242, PT, PT, R236.reuse, 0x2210, RZ ;  /* 0x00002210ecf27810 */ /* 0x040fe20007ffe0ff */
[----:B--2---:R-:W2:Y:S01]  /*6cb0*/  LDTM.x16 R4, tmem[UR4+0x60] ;  /* 0x00006004000479ee */ /* 0x004ea20008240000 */
[----:B------:R-:W-:Y:S01]  /*6cc0*/  NOP ;  /* 0x0000000000007918 */ /* 0x000fe20000000000 */
[----:B------:R-:W-:Y:S01]  /*6cd0*/  UIADD3 UR4, UPT, UPT, UR5, 0x90, URZ ;  /* 0x0000009005047890 */ /* 0x000fe2000fffe0ff */
[----:B------:R-:W-:Y:S01]  /*6ce0*/  IADD3 R241, PT, PT, R236, 0x3210, RZ ;  /* 0x00003210ecf17810 */ /* 0x000fe20007ffe0ff */
[----:B---3--:R-:W-:Y:S01]  /*6cf0*/  FMUL R0, R120, R104 ;  /* 0x0000006878007220 */ /* 0x008fe20000400000 */
[C---:B------:R-:W-:Y:S01]  /*6d00*/  @P0 IADD3 R244, PT, PT, R238.reuse, -0x10, RZ ;  /* 0xfffffff0eef40810 */ /* 0x040fe20007ffe0ff */
[----:B------:R-:W-:Y:S01]  /*6d10*/  UPRMT UR4, UR43, 0x654, UR4 ;  /* 0x000006542b047896 */ /* 0x000fe20008000004 */
[C---:B------:R-:W-:Y:S01]  /*6d20*/  @P0 IADD3 R243, PT, PT, R238.reuse, 0xff0, RZ ;  /* 0x00000ff0eef30810 */ /* 0x040fe20007ffe0ff */
[C---:B------:R-:W-:Y:S01]  /*6d30*/  FFMA R0, R121.reuse, R122, R0 ;  /* 0x0000007a79007223 */ /* 0x040fe20000000000 */
[----:B------:R-:W-:Y:S01]  /*6d40*/  @P0 IADD3 R242, PT, PT, R238, 0x1ff0, RZ ;  /* 0x00001ff0eef20810 */ /* 0x000fe20007ffe0ff */
[----:B------:R-:W-:Y:S01]  /*6d50*/  FMUL R3, R120, R105 ;  /* 0x0000006978037220 */ /* 0x000fe20000400000 */
[----:B------:R-:W-:Y:S01]  /*6d60*/  @P0 IADD3 R241, PT, PT, R238, 0x2ff0, RZ ;  /* 0x00002ff0eef10810 */ /* 0x000fe20007ffe0ff */
[----:B------:R-:W-:Y:S01]  /*6d70*/  FMUL R20, R120, R106 ;  /* 0x0000006a78147220 */ /* 0x000fe20000400000 */
[----:B------:R-:W-:Y:S01]  /*6d80*/  IADD3 R240, PT, PT, R236, 0x4210, RZ ;  /* 0x00004210ecf07810 */ /* 0x000fe20007ffe0ff */
[C---:B------:R-:W-:Y:S01]  /*6d90*/  FFMA R3, R121.reuse, R123, R3 ;  /* 0x0000007b79037223 */ /* 0x040fe20000000003 */
[----:B--2---:R-:W-:Y:S01]  /*6da0*/  SYNCS.ARRIVE.TRANS64.RED.A1T0 RZ, [UR4], RZ ;  /* 0x000000ffffff79a7 */ /* 0x004fe20008100404 */
[----:B------:R-:W-:Y:S01]  /*6db0*/  @P0 IADD3 R240, PT, PT, R238, 0x3ff0, RZ ;  /* 0x00003ff0eef00810 */ /* 0x000fe20007ffe0ff */
[----:B------:R-:W-:Y:S01]  /*6dc0*/  FFMA R20, R121, R124, R20 ;  /* 0x0000007c79147223 */ /* 0x000fe20000000014 */
[----:B------:R-:W-:Y:S01]  /*6dd0*/  IADD3 R239, PT, PT, R236, 0x5210, RZ ;  /* 0x00005210ecef7810 */ /* 0x000fe20007ffe0ff */
[C---:B------:R-:W-:Y:S01]  /*6de0*/  FMUL R21, R120.reuse, R107 ;  /* 0x0000006b78157220 */ /* 0x040fe20000400000 */
[----:B------:R-:W-:Y:S01]  /*6df0*/  F2FP.F16.F32.PACK_AB R124, R3, R0 ;  /* 0x00000000037c723e */ /* 0x000fe200000000ff */
[----:B------:R-:W-:Y:S01]  /*6e00*/  FMUL R22, R120, R108 ;  /* 0x0000006c78167220 */ /* 0x000fe20000400000 */
[----:B------:R-:W-:Y:S01]  /*6e10*/  @P0 IADD3 R239, PT, PT, R238, 0x4ff0, RZ ;  /* 0x00004ff0eeef0810 */ /* 0x000fe20007ffe0ff */
[C---:B------:R-:W-:Y:S01]  /*6e20*/  FFMA R21, R121.reuse, R125, R21 ;  /* 0x0000007d79157223 */ /* 0x040fe20000000015 */
[----:B------:R-:W-:Y:S01]  /*6e30*/  IADD3 R122, PT, PT, R236, 0x6210, RZ ;  /* 0x00006210ec7a7810 */ /* 0x000fe20007ffe0ff */
[----:B------:R-:W-:Y:S01]  /*6e40*/  FFMA R22, R121, R126, R22 ;  /* 0x0000007e79167223 */ /* 0x000fe20000000016 */
[----:B------:R-:W-:Y:S01]  /*6e50*/  @P0 IADD3 R122, PT, PT, R238, 0x5ff0, RZ ;  /* 0x00005ff0ee7a0810 */ /* 0x000fe20007ffe0ff */
[--C-:B------:R-:W-:Y:S01]  /*6e60*/  HADD2.F32 R128, -RZ, R131.reuse.H0_H0 ;  /* 0x20000083ff807230 */ /* 0x100fe20000004100 */
[----:B------:R-:W-:Y:S01]  /*6e70*/  F2FP.F16.F32.PACK_AB R125, R21, R20 ;  /* 0x00000014157d723e */ /* 0x000fe200000000ff */
[C---:B------:R-:W-:Y:S01]  /*6e80*/  FMUL R23, R120.reuse, R109 ;  /* 0x0000006d78177220 */ /* 0x040fe20000400000 */
[----:B------:R-:W-:Y:S02]  /*6e90*/  HADD2.F32 R129, -RZ, R131.H1_H1 ;  /* 0x30000083ff817230 */ /* 0x000fe40000004100 */
[C---:B------:R-:W-:Y:S01]  /*6ea0*/  FMUL R104, R120.reuse, R110 ;  /* 0x0000006e78687220 */ /* 0x040fe20000400000 */
[C---:B------:R-:W-:Y:S01]  /*6eb0*/  FMUL R108, R120.reuse, R114 ;  /* 0x00000072786c7220 */ /* 0x040fe20000400000 */
[C---:B------:R-:W-:Y:S01]  /*6ec0*/  FFMA R23, R121.reuse, R127, R23 ;  /* 0x0000007f79177223 */ /* 0x040fe20000000017 */
[C---:B------:R-:W-:Y:S01]  /*6ed0*/  FMUL R105, R120.reuse, R111 ;  /* 0x0000006f78697220 */ /* 0x040fe20000400000 */
[----:B------:R-:W-:Y:S01]  /*6ee0*/  FFMA R104, R121, R128, R104 ;  /* 0x0000008079687223 */ /* 0x000fe20000000068 */
[C---:B------:R-:W-:Y:S01]  /*6ef0*/  FMUL R109, R120.reuse, R115 ;  /* 0x00000073786d7220 */ /* 0x040fe20000400000 */
[--C-:B------:R-:W-:Y:S01]  /*6f00*/  HADD2.F32 R114, -RZ, R132.reuse.H0_H0 ;  /* 0x20000084ff727230 */ /* 0x100fe20000004100 */
[----:B------:R-:W-:Y:S01]  /*6f10*/  F2FP.F16.F32.PACK_AB R126, R23, R22 ;  /* 0x00000016177e723e */ /* 0x000fe200000000ff */
[----:B------:R-:W-:Y:S01]  /*6f20*/  FFMA R105, R121, R129, R105 ;  /* 0x0000008179697223 */ /* 0x000fe20000000069 */
[C---:B------:R-:W-:Y:S01]  /*6f30*/  FMUL R106, R120.reuse, R112 ;  /* 0x00000070786a7220 */ /* 0x040fe20000400000 */
[----:B------:R-:W-:Y:S02]  /*6f40*/  HADD2.F32 R115, -RZ, R132.H1_H1 ;  /* 0x30000084ff737230 */ /* 0x000fe40000004100 */
[C---:B------:R-:W-:Y:S01]  /*6f50*/  FMUL R110, R120.reuse, R116 ;  /* 0x00000074786e7220 */ /* 0x040fe20000400000 */
[C---:B------:R-:W-:Y:S01]  /*6f60*/  FMUL R107, R120.reuse, R113 ;  /* 0x00000071786b7220 */ /* 0x040fe20000400000 */
[----:B------:R-:W-:Y:S01]  /*6f70*/  HADD2.F32 R116, -RZ, R133.H0_H0 ;  /* 0x20000085ff747230 */ /* 0x000fe20000004100 */
[----:B------:R-:W-:Y:S01]  /*6f80*/  F2FP.F16.F32.PACK_AB R127, R105, R104 ;  /* 0x00000068697f723e */ /* 0x000fe200000000ff */
[C---:B------:R-:W-:Y:S01]  /*6f90*/  FFMA R106, R121.reuse, R114, R106 ;  /* 0x00000072796a7223 */ /* 0x040fe2000000006a */
[C---:B------:R-:W-:Y:S01]  /*6fa0*/  FFMA R107, R121.reuse, R115, R107 ;  /* 0x00000073796b7223 */ /* 0x040fe2000000006b */
[----:B------:R-:W-:Y:S02]  /*6fb0*/  HADD2.F32 R130, -RZ, R135.H0_H0 ;  /* 0x20000087ff827230 */ /* 0x000fe40000004100 */
[----:B------:R-:W-:Y:S01]  /*6fc0*/  FFMA R108, R121, R116, R108 ;  /* 0x00000074796c7223 */ /* 0x000fe2000000006c */
[----:B------:R2:W-:Y:S01]  /*6fd0*/  STS.128 [R236+0x200], R124 ;  /* 0x0002007cec007388 */ /* 0x0005e20000000c00 */
[C---:B------:R-:W-:Y:S01]  /*6fe0*/  FMUL R111, R120.reuse, R117 ;  /* 0x00000075786f7220 */ /* 0x040fe20000400000 */
[----:B------:R-:W-:Y:S01]  /*6ff0*/  HADD2.F32 R117, -RZ, R133.H1_H1 ;  /* 0x30000085ff757230 */ /* 0x000fe20000004100 */
[----:B------:R-:W-:Y:S01]  /*7000*/  F2FP.F16.F32.PACK_AB R20, R107, R106 ;  /* 0x0000006a6b14723e */ /* 0x000fe200000000ff */
[C---:B------:R-:W-:Y:S01]  /*7010*/  FMUL R112, R120.reuse, R118 ;  /* 0x0000007678707220 */ /* 0x040fe20000400000 */
[C---:B------:R-:W-:Y:S01]  /*7020*/  FMUL R113, R120.reuse, R119 ;  /* 0x0000007778717220 */ /* 0x040fe20000400000 */
[--C-:B------:R-:W-:Y:S02]  /*7030*/  HADD2.F32 R118, -RZ, R134.reuse.H0_H0 ;  /* 0x20000086ff767230 */ /* 0x100fe40000004100 */
[C---:B------:R-:W-:Y:S01]  /*7040*/  FFMA R109, R121.reuse, R117, R109 ;  /* 0x00000075796d7223 */ /* 0x040fe2000000006d */
[----:B------:R-:W-:Y:S02]  /*7050*/  HADD2.F32 R119, -RZ, R134.H1_H1 ;  /* 0x30000086ff777230 */ /* 0x000fe40000004100 */
[C---:B------:R-:W-:Y:S01]  /*7060*/  FMUL R88, R120.reuse, R88 ;  /* 0x0000005878587220 */ /* 0x040fe20000400000 */
[----:B------:R-:W-:Y:S02]  /*7070*/  HADD2.F32 R131, -RZ, R135.H1_H1 ;  /* 0x30000087ff837230 */ /* 0x000fe40000004100 */
[----:B------:R-:W-:Y:S01]  /*7080*/  FFMA R110, R121, R118, R110 ;  /* 0x00000076796e7223 */ /* 0x000fe2000000006e */
[----:B------:R-:W-:Y:S01]  /*7090*/  F2FP.F16.F32.PACK_AB R21, R109, R108 ;  /* 0x0000006c6d15723e */ /* 0x000fe200000000ff */
[C---:B------:R-:W-:Y:S01]  /*70a0*/  FFMA R111, R121.reuse, R119, R111 ;  /* 0x00000077796f7223 */ /* 0x040fe2000000006f */
[C---:B------:R-:W-:Y:S01]  /*70b0*/  FFMA R112, R121.reuse, R130, R112 ;  /* 0x0000008279707223 */ /* 0x040fe20000000070 */
[----:B------:R-:W-:Y:S01]  /*70c0*/  FFMA R113, R121, R131, R113 ;  /* 0x0000008379717223 */ /* 0x000fe20000000071 */
[--C-:B------:R-:W-:Y:S02]  /*70d0*/  HADD2.F32 R132, -RZ, R136.reuse.H0_H0 ;  /* 0x20000088ff847230 */ /* 0x100fe40000004100 */
[C---:B------:R-:W-:Y:S01]  /*70e0*/  FMUL R89, R120.reuse, R89 ;  /* 0x0000005978597220 */ /* 0x040fe20000400000 */
[----:B------:R-:W-:Y:S01]  /*70f0*/  F2FP.F16.F32.PACK_AB R22, R111, R110 ;  /* 0x0000006e6f16723e */ /* 0x000fe200000000ff */
[----:B------:R-:W-:Y:S01]  /*7100*/  HADD2.F32 R133, -RZ, R136.H1_H1 ;  /* 0x30000088ff857230 */ /* 0x000fe20000004100 */
[----:B------:R-:W-:Y:S01]  /*7110*/  F2FP.F16.F32.PACK_AB R23, R113, R112 ;  /* 0x000000707117723e */ /* 0x000fe200000000ff */
[C---:B------:R-:W-:Y:S01]  /*7120*/  FFMA R88, R121.reuse, R132, R88 ;  /* 0x0000008479587223 */ /* 0x040fe20000000058 */
[--C-:B------:R-:W-:Y:S02]  /*7130*/  HADD2.F32 R134, -RZ, R137.reuse.H0_H0 ;  /* 0x20000089ff867230 */ /* 0x100fe40000004100 */
[C---:B------:R-:W-:Y:S01]  /*7140*/  FMUL R90, R120.reuse, R90 ;  /* 0x0000005a785a7220 */ /* 0x040fe20000400000 */
[C---:B------:R-:W-:Y:S01]  /*7150*/  FFMA R89, R121.reuse, R133, R89 ;  /* 0x0000008579597223 */ /* 0x040fe20000000059 */
[----:B------:R2:W-:Y:S01]  /*7160*/  STS.128 [R244], R20 ;  /* 0x00000014f4007388 */ /* 0x0005e20000000c00 */
[----:B------:R-:W-:Y:S02]  /*7170*/  HADD2.F32 R135, -RZ, R137.H1_H1 ;  /* 0x30000089ff877230 */ /* 0x000fe40000004100 */
[----:B------:R-:W-:Y:S01]  /*7180*/  FFMA R90, R121, R134, R90 ;  /* 0x00000086795a7223 */ /* 0x000fe2000000005a */
[--C-:B------:R-:W-:Y:S01]  /*7190*/  HADD2.F32 R136, -RZ, R138.reuse.H0_H0 ;  /* 0x2000008aff887230 */ /* 0x100fe20000004100 */
[----:B------:R-:W-:Y:S01]  /*71a0*/  F2FP.F16.F32.PACK_AB R88, R89, R88 ;  /* 0x000000585958723e */ /* 0x000fe200000000ff */
[C---:B------:R-:W-:Y:S01]  /*71b0*/  FMUL R91, R120.reuse, R91 ;  /* 0x0000005b785b7220 */ /* 0x040fe20000400000 */
[----:B------:R-:W-:Y:S02]  /*71c0*/  HADD2.F32 R137, -RZ, R138.H1_H1 ;  /* 0x3000008aff897230 */ /* 0x000fe40000004100 */
[C---:B------:R-:W-:Y:S01]  /*71d0*/  FMUL R92, R120.reuse, R92 ;  /* 0x0000005c785c7220 */ /* 0x040fe20000400000 */
[--C-:B------:R-:W-:Y:S02]  /*71e0*/  HADD2.F32 R138, -RZ, R139.reuse.H0_H0 ;  /* 0x2000008bff8a7230 */ /* 0x100fe40000004100 */
[C---:B------:R-:W-:Y:S01]  /*71f0*/  FFMA R91, R121.reuse, R135, R91 ;  /* 0x00000087795b7223 */ /* 0x040fe2000000005b */
[C---:B------:R-:W-:Y:S01]  /*7200*/  FMUL R93, R120.reuse, R93 ;  /* 0x0000005d785d7220 */ /* 0x040fe20000400000 */
[----:B------:R-:W-:Y:S01]  /*7210*/  FFMA R92, R121, R136, R92 ;  /* 0x00000088795c7223 */ /* 0x000fe2000000005c */
[----:B------:R-:W-:Y:S02]  /*7220*/  HADD2.F32 R139, -RZ, R139.H1_H1 ;  /* 0x3000008bff8b7230 */ /* 0x000fe40000004100 */
[C---:B------:R-:W-:Y:S01]  /*7230*/  FMUL R94, R120.reuse, R94 ;  /* 0x0000005e785e7220 */ /* 0x040fe20000400000 */
[----:B------:R-:W-:Y:S01]  /*7240*/  F2FP.F16.F32.PACK_AB R89, R91, R90 ;  /* 0x0000005a5b59723e */ /* 0x000fe200000000ff */
[C---:B------:R-:W-:Y:S01]  /*7250*/  FFMA R93, R121.reuse, R137, R93 ;  /* 0x00000089795d7223 */ /* 0x040fe2000000005d */
[C---:B------:R-:W-:Y:S01]  /*7260*/  FMUL R95, R120.reuse, R95 ;  /* 0x0000005f785f7220 */ /* 0x040fe20000400000 */
[----:B------:R-:W-:Y:S01]  /*7270*/  FFMA R94, R121, R138, R94 ;  /* 0x0000008a795e7223 */ /* 0x000fe2000000005e */
[--C-:B------:R-:W-:Y:S02]  /*7280*/  HADD2.F32 R140, -RZ, R144.reuse.H0_H0 ;  /* 0x20000090ff8c7230 */ /* 0x100fe40000004100 */
[C---:B------:R-:W-:Y:S01]  /*7290*/  FMUL R96, R120.reuse, R96 ;  /* 0x0000006078607220 */ /* 0x040fe20000400000 */
[----:B------:R-:W-:Y:S01]  /*72a0*/  F2FP.F16.F32.PACK_AB R90, R93, R92 ;  /* 0x0000005c5d5a723e */ /* 0x000fe200000000ff */
[C---:B------:R-:W-:Y:S01]  /*72b0*/  FFMA R95, R121.reuse, R139, R95 ;  /* 0x0000008b795f7223 */ /* 0x040fe2000000005f */
[----:B------:R-:W-:Y:S02]  /*72c0*/  HADD2.F32 R141, -RZ, R144.H1_H1 ;  /* 0x30000090ff8d7230 */ /* 0x000fe40000004100 */
[----:B------:R-:W-:Y:S01]  /*72d0*/  FFMA R96, R121, R140, R96 ;  /* 0x0000008c79607223 */ /* 0x000fe20000000060 */
[C---:B------:R-:W-:Y:S01]  /*72e0*/  FMUL R97, R120.reuse, R97 ;  /* 0x0000006178617220 */ /* 0x040fe20000400000 */
[--C-:B------:R-:W-:Y:S01]  /*72f0*/  HADD2.F32 R142, -RZ, R145.reuse.H0_H0 ;  /* 0x20000091ff8e7230 */ /* 0x100fe20000004100 */
[----:B------:R-:W-:Y:S01]  /*7300*/  F2FP.F16.F32.PACK_AB R91, R95, R94 ;  /* 0x0000005e5f5b723e */ /* 0x000fe200000000ff */
[C---:B------:R-:W-:Y:S01]  /*7310*/  FMUL R98, R120.reuse, R98 ;  /* 0x0000006278627220 */ /* 0x040fe20000400000 */
[C---:B------:R-:W-:Y:S01]  /*7320*/  FFMA R97, R121.reuse, R141, R97 ;  /* 0x0000008d79617223 */ /* 0x040fe20000000061 */
[----:B------:R-:W-:Y:S02]  /*7330*/  HADD2.F32 R143, -RZ, R145.H1_H1 ;  /* 0x30000091ff8f7230 */ /* 0x000fe40000004100 */
[C---:B------:R-:W-:Y:S01]  /*7340*/  FMUL R99, R120.reuse, R99 ;  /* 0x0000006378637220 */ /* 0x040fe20000400000 */
[----:B------:R2:W-:Y:S01]  /*7350*/  STS.128 [R236+0x1200], R88 ;  /* 0x00120058ec007388 */ /* 0x0005e20000000c00 */
[----:B------:R-:W-:Y:S01]  /*7360*/  FFMA R98, R121, R142, R98 ;  /* 0x0000008e79627223 */ /* 0x000fe20000000062 */
[----:B------:R-:W-:Y:S01]  /*7370*/  F2FP.F16.F32.PACK_AB R96, R97, R96 ;  /* 0x000000606160723e */ /* 0x000fe200000000ff */
[----:B------:R-:W-:Y:S01]  /*7380*/  FFMA R99, R121, R143, R99 ;  /* 0x0000008f79637223 */ /* 0x000fe20000000063 */
[--C-:B------:R-:W-:Y:S02]  /*7390*/  HADD2.F32 R144, -RZ, R146.reuse.H0_H0 ;  /* 0x20000092ff907230 */ /* 0x100fe40000004100 */
[C---:B------:R-:W-:Y:S01]  /*73a0*/  FMUL R100, R120.reuse, R100 ;  /* 0x0000006478647220 */ /* 0x040fe20000400000 */
[----:B------:R-:W-:Y:S02]  /*73b0*/  HADD2.F32 R145, -RZ, R146.H1_H1 ;  /* 0x30000092ff917230 */ /* 0x000fe40000004100 */
[C---:B------:R-:W-:Y:S01]  /*73c0*/  FMUL R101, R120.reuse, R101 ;  /* 0x0000006578657220 */ /* 0x040fe20000400000 */
[----:B------:R-:W-:Y:S01]  /*73d0*/  F2FP.F16.F32.PACK_AB R97, R99, R98 ;  /* 0x000000626361723e */ /* 0x000fe200000000ff */
[C---:B------:R-:W-:Y:S01]  /*73e0*/  FFMA R100, R121.reuse, R144, R100 ;  /* 0x0000009079647223 */ /* 0x040fe20000000064 */
[--C-:B------:R-:W-:Y:S02]  /*73f0*/  HADD2.F32 R146, -RZ, R147.reuse.H0_H0 ;  /* 0x20000093ff927230 */ /* 0x100fe40000004100 */
[----:B------:R-:W-:Y:S01]  /*7400*/  FFMA R101, R121, R145, R101 ;  /* 0x0000009179657223 */ /* 0x000fe20000000065 */
[C---:B------:R-:W-:Y:S01]  /*7410*/  FMUL R102, R120.reuse, R102 ;  /* 0x0000006678667220 */ /* 0x040fe20000400000 */
[----:B------:R-:W-:Y:S02]  /*7420*/  HADD2.F32 R147, -RZ, R147.H1_H1 ;  /* 0x30000093ff937230 */ /* 0x000fe40000004100 */
[C---:B------:R-:W-:Y:S01]  /*7430*/  FMUL R103, R120.reuse, R103 ;  /* 0x0000006778677220 */ /* 0x040fe20000400000 */
[--C-:B------:R-:W-:Y:S01]  /*7440*/  HADD2.F32 R148, -RZ, R152.reuse.H0_H0 ;  /* 0x20000098ff947230 */ /* 0x100fe20000004100 */
[----:B------:R-:W-:Y:S01]  /*7450*/  F2FP.F16.F32.PACK_AB R98, R101, R100 ;  /* 0x000000646562723e */ /* 0x000fe200000000ff */
[C---:B------:R-:W-:Y:S01]  /*7460*/  FFMA R102, R121.reuse, R146, R102 ;  /* 0x0000009279667223 */ /* 0x040fe20000000066 */
[----:B------:R-:W-:Y:S01]  /*7470*/  FFMA R103, R121, R147, R103 ;  /* 0x0000009379677223 */ /* 0x000fe20000000067 */
[----:B------:R-:W-:Y:S02]  /*7480*/  HADD2.F32 R149, -RZ, R152.H1_H1 ;  /* 0x30000098ff957230 */ /* 0x000fe40000004100 */
[C---:B------:R-:W-:Y:S01]  /*7490*/  FMUL R72, R120.reuse, R72 ;  /* 0x0000004878487220 */ /* 0x040fe20000400000 */
[--C-:B------:R-:W-:Y:S02]  /*74a0*/  HADD2.F32 R150, -RZ, R153.reuse.H0_H0 ;  /* 0x20000099ff967230 */ /* 0x100fe40000004100 */
[C---:B------:R-:W-:Y:S01]  /*74b0*/  FMUL R73, R120.reuse, R73 ;  /* 0x0000004978497220 */ /* 0x040fe20000400000 */
[----:B------:R-:W-:Y:S01]  /*74c0*/  F2FP.F16.F32.PACK_AB R99, R103, R102 ;  /* 0x000000666763723e */ /* 0x000fe200000000ff */
[C---:B------:R-:W-:Y:S01]  /*74d0*/  FFMA R72, R121.reuse, R148, R72 ;  /* 0x0000009479487223 */ /* 0x040fe20000000048 */
[----:B------:R-:W-:Y:S02]  /*74e0*/  HADD2.F32 R151, -RZ, R153.H1_H1 ;  /* 0x30000099ff977230 */ /* 0x000fe40000004100 */
[----:B------:R-:W-:Y:S01]  /*74f0*/  FFMA R73, R121, R149, R73 ;  /* 0x0000009579497223 */ /* 0x000fe20000000049 */
[C---:B------:R-:W-:Y:S01]  /*7500*/  FMUL R74, R120.reuse, R74 ;  /* 0x0000004a784a7220 */ /* 0x040fe20000400000 */
[----:B------:R2:W-:Y:S01]  /*7510*/  STS.128 [R243], R96 ;  /* 0x00000060f3007388 */ /* 0x0005e20000000c00 */
[--C-:B------:R-:W-:Y:S02]  /*7520*/  HADD2.F32 R152, -RZ, R154.reuse.H0_H0 ;  /* 0x2000009aff987230 */ /* 0x100fe40000004100 */
[C---:B------:R-:W-:Y:S01]  /*7530*/  FMUL R75, R120.reuse, R75 ;  /* 0x0000004b784b7220 */ /* 0x040fe20000400000 */
[----:B------:R-:W-:Y:S01]  /*7540*/  F2FP.F16.F32.PACK_AB R72, R73, R72 ;  /* 0x000000484948723e */ /* 0x000fe200000000ff */
[C---:B------:R-:W-:Y:S01]  /*7550*/  FFMA R74, R121.reuse, R150, R74 ;  /* 0x00000096794a7223 */ /* 0x040fe2000000004a */
[----:B------:R-:W-:Y:S02]  /*7560*/  HADD2.F32 R153, -RZ, R154.H1_H1 ;  /* 0x3000009aff997230 */ /* 0x000fe40000004100 */
[----:B------:R-:W-:Y:S01]  /*7570*/  FFMA R75, R121, R151, R75 ;  /* 0x00000097794b7223 */ /* 0x000fe2000000004b */
[C---:B------:R-:W-:Y:S01]  /*7580*/  FMUL R76, R120.reuse, R76 ;  /* 0x0000004c784c7220 */ /* 0x040fe20000400000 */
[--C-:B------:R-:W-:Y:S02]  /*7590*/  HADD2.F32 R154, -RZ, R155.reuse.H0_H0 ;  /* 0x2000009bff9a7230 */ /* 0x100fe40000004100 */
[C---:B------:R-:W-:Y:S01]  /*75a0*/  FMUL R77, R120.reuse, R77 ;  /* 0x0000004d784d7220 */ /* 0x040fe20000400000 */
[----:B------:R-:W-:Y:S01]  /*75b0*/  HADD2.F32 R155, -RZ, R155.H1_H1 ;  /* 0x3000009bff9b7230 */ /* 0x000fe20000004100 */
[----:B------:R-:W-:Y:S01]  /*75c0*/  F2FP.F16.F32.PACK_AB R73, R75, R74 ;  /* 0x0000004a4b49723e */ /* 0x000fe200000000ff */
[C---:B------:R-:W-:Y:S01]  /*75d0*/  FFMA R76, R121.reuse, R152, R76 ;  /* 0x00000098794c7223 */ /* 0x040fe2000000004c */
[----:B------:R-:W-:Y:S01]  /*75e0*/  FFMA R77, R121, R153, R77 ;  /* 0x00000099794d7223 */ /* 0x000fe2000000004d */
[C---:B------:R-:W-:Y:S01]  /*75f0*/  FMUL R78, R120.reuse, R78 ;  /* 0x0000004e784e7220 */ /* 0x040fe20000400000 */
[C---:B------:R-:W-:Y:S01]  /*7600*/  FMUL R79, R120.reuse, R79 ;  /* 0x0000004f784f7220 */ /* 0x040fe20000400000 */
[--C-:B-1----:R-:W-:Y:S02]  /*7610*/  HADD2.F32 R156, -RZ, R160.reuse.H0_H0 ;  /* 0x200000a0ff9c7230 */ /* 0x102fe40000004100 */
[C---:B------:R-:W-:Y:S01]  /*7620*/  FMUL R80, R120.reuse, R80 ;  /* 0x0000005078507220 */ /* 0x040fe20000400000 */
[----:B------:R-:W-:Y:S01]  /*7630*/  F2FP.F16.F32.PACK_AB R74, R77, R76 ;  /* 0x0000004c4d4a723e */ /* 0x000fe200000000ff */
[C---:B------:R-:W-:Y:S01]  /*7640*/  FFMA R78, R121.reuse, R154, R78 ;  /* 0x0000009a794e7223 */ /* 0x040fe2000000004e */
[C---:B------:R-:W-:Y:S01]  /*7650*/  FFMA R79, R121.reuse, R155, R79 ;  /* 0x0000009b794f7223 */ /* 0x040fe2000000004f */
[----:B------:R-:W-:Y:S01]  /*7660*/  FFMA R80, R121, R156, R80 ;  /* 0x0000009c79507223 */ /* 0x000fe20000000050 */
[----:B------:R-:W-:Y:S02]  /*7670*/  HADD2.F32 R157, -RZ, R160.H1_H1 ;  /* 0x300000a0ff9d7230 */ /* 0x000fe40000004100 */
        /* <DEDUP_REMOVED lines=9> */
[--C-:B------:R-:W-:Y:S01]  /*7710*/  HADD2.F32 R160, -RZ, R162.reuse.H0_H0 ;  /* 0x200000a2ffa07230 */ /* 0x100fe20000004100 */
[----:B------:R-:W-:Y:S01]  /*7720*/  F2FP.F16.F32.PACK_AB R80, R81, R80 ;  /* 0x000000505150723e */ /* 0x000fe200000000ff */
        /* <DEDUP_REMOVED lines=40> */
[--C-:B------:R-:W-:Y:S02]  /*79b0*/  HADD2.F32 R172, -RZ, R176.reuse.H0_H0 ;  /* 0x200000b0ffac7230 */ /* 0x100fe40000004100 */
[C---:B------:R-:W-:Y:S01]  /*79c0*/  FMUL R64, R120.reuse, R64 ;  /* 0x0000004078407220 */ /* 0x040fe20000400000 */
[----:B------:R-:W-:Y:S01]  /*79d0*/  HADD2.F32 R173, -RZ, R176.H1_H1 ;  /* 0x300000b0ffad7230 */ /* 0x000fe20000004100 */
[----:B------:R-:W-:Y:S01]  /*79e0*/  F2FP.F16.F32.PACK_AB R58, R61, R60 ;  /* 0x0000003c3d3a723e */ /* 0x000fe200000000ff */
[C---:B------:R-:W-:Y:S01]  /*79f0*/  FFMA R62, R121.reuse, R170, R62 ;  /* 0x000000aa793e7223 */ /* 0x040fe2000000003e */
[C---:B------:R-:W-:Y:S01]  /*7a00*/  FFMA R63, R121.reuse, R171, R63 ;  /* 0x000000ab793f7223 */ /* 0x040fe2000000003f */
        /* <DEDUP_REMOVED lines=9> */
[--C-:B------:R-:W-:Y:S01]  /*7aa0*/  HADD2.F32 R176, -RZ, R178.reuse.H0_H0 ;  /* 0x200000b2ffb07230 */ /* 0x100fe20000004100 */
[----:B------:R2:W-:Y:S01]  /*7ab0*/  STS.128 [R236+0x3200], R56 ;  /* 0x00320038ec007388 */ /* 0x0005e20000000c00 */
        /* <DEDUP_REMOVED lines=111> */
[----:B------:R-:W-:Y:S01]  /*81b0*/  FFMA R33, R121, R205, R33 ;  /* 0x000000cd79217223 */ /* 0x000fe20000000021 */
[C---:B------:R-:W-:Y:S01]  /*81c0*/  FMUL R35, R120.reuse, R35 ;  /* 0x0000002378237220 */ /* 0x040fe20000400000 */
[--C-:B------:R-:W-:Y:S02]  /*81d0*/  HADD2.F32 R208, -RZ, R210.reuse.H0_H0 ;  /* 0x200000d2ffd07230 */ /* 0x100fe40000004100 */
[C---:B------:R-:W-:Y:S01]  /*81e0*/  FMUL R36, R120.reuse, R36 ;  /* 0x0000002478247220 */ /* 0x040fe20000400000 */
[----:B------:R2:W-:Y:S01]  /*81f0*/  STS.128 [R236+0x5200], R24 ;  /* 0x00520018ec007388 */ /* 0x0005e20000000c00 */
        /* <DEDUP_REMOVED lines=11> */
[C---:B------:R-:W-:Y:S01]  /*82b0*/  FMUL R39, R120.reuse, R39 ;  /* 0x0000002778277220 */ /* 0x040fe20000400000 */
[--C-:B------:R-:W-:Y:S02]  /*82c0*/  HADD2.F32 R212, -RZ, R216.reuse.H0_H0 ;  /* 0x200000d8ffd47230 */ /* 0x100fe40000004100 */
[C---:B------:R-:W-:Y:S01]  /*82d0*/  FMUL R4, R120.reuse, R4 ;  /* 0x0000000478047220 */ /* 0x040fe20000400000 */
[----:B------:R-:W-:Y:S02]  /*82e0*/  HADD2.F32 R213, -RZ, R216.H1_H1 ;  /* 0x300000d8ffd57230 */ /* 0x000fe40000004100 */
[C---:B------:R-:W-:Y:S01]  /*82f0*/  FMUL R5, R120.reuse, R5 ;  /* 0x0000000578057220 */ /* 0x040fe20000400000 */
[--C-:B------:R-:W-:Y:S02]  /*8300*/  HADD2.F32 R214, -RZ, R217.reuse.H0_H0 ;  /* 0x200000d9ffd67230 */ /* 0x100fe40000004100 */
[C---:B------:R-:W-:Y:S01]  /*8310*/  FFMA R38, R121.reuse, R210, R38 ;  /* 0x000000d279267223 */ /* 0x040fe20000000026 */
[----:B------:R-:W-:Y:S02]  /*8320*/  HADD2.F32 R215, -RZ, R217.H1_H1 ;  /* 0x300000d9ffd77230 */ /* 0x000fe40000004100 */
[C---:B------:R-:W-:Y:S01]  /*8330*/  FMUL R6, R120.reuse, R6 ;  /* 0x0000000678067220 */ /* 0x040fe20000400000 */
[C---:B------:R-:W-:Y:S01]  /*8340*/  FFMA R39, R121.reuse, R211, R39 ;  /* 0x000000d379277223 */ /* 0x040fe20000000027 */
[--C-:B------:R-:W-:Y:S02]  /*8350*/  HADD2.F32 R216, -RZ, R218.reuse.H0_H0 ;  /* 0x200000daffd87230 */ /* 0x100fe40000004100 */
[C---:B------:R-:W-:Y:S01]  /*8360*/  FMUL R7, R120.reuse, R7 ;  /* 0x0000000778077220 */ /* 0x040fe20000400000 */
        /* <DEDUP_REMOVED lines=9> */
[----:B------:R-:W-:Y:S01]  /*8400*/  FFMA R7, R121, R215, R7 ;  /* 0x000000d779077223 */ /* 0x000fe20000000007 */
[--C-:B------:R-:W-:Y:S02]  /*8410*/  HADD2.F32 R220, -RZ, R224.reuse.H0_H0 ;  /* 0x200000e0ffdc7230 */ /* 0x100fe40000004100 */
[C---:B------:R-:W-:Y:S01]  /*8420*/  FMUL R11, R120.reuse, R11 ;  /* 0x0000000b780b7220 */ /* 0x040fe20000400000 */
[----:B------:R-:W-:Y:S01]  /*8430*/  F2FP.F16.F32.PACK_AB R34, R37, R36 ;  /* 0x000000242522723e */ /* 0x000fe200000000ff */
[----:B------:R-:W-:Y:S01]  /*8440*/  FFMA R8, R121, R216, R8 ;  /* 0x000000d879087223 */ /* 0x000fe20000000008 */
[----:B------:R-:W-:Y:S01]  /*8450*/  F2FP.F16.F32.PACK_AB R35, R39, R38 ;  /* 0x000000262723723e */ /* 0x000fe200000000ff */
[----:B------:R-:W-:Y:S02]  /*8460*/  HADD2.F32 R221, -RZ, R224.H1_H1 ;  /* 0x300000e0ffdd7230 */ /* 0x000fe40000004100 */
[C---:B------:R-:W-:Y:S01]  /*8470*/  FMUL R12, R120.reuse, R12 ;  /* 0x0000000c780c7220 */ /* 0x040fe20000400000 */
[C---:B------:R-:W-:Y:S01]  /*8480*/  FFMA R9, R121.reuse, R217, R9 ;  /* 0x000000d979097223 */ /* 0x040fe20000000009 */
[--C-:B------:R-:W-:Y:S01]  /*8490*/  HADD2.F32 R222, -RZ, R225.reuse.H0_H0 ;  /* 0x200000e1ffde7230 */ /* 0x100fe20000004100 */
[----:B------:R2:W-:Y:S01]  /*84a0*/  STS.128 [R239], R32 ;  /* 0x00000020ef007388 */ /* 0x0005e20000000c00 */
        /* <DEDUP_REMOVED lines=15> */
[----:B------:R-:W-:Y:S02]  /*85a0*/  HADD2.F32 R227, -RZ, R227.H1_H1 ;  /* 0x300000e3ffe37230 */ /* 0x000fe40000004100 */
[C---:B------:R-:W-:Y:S01]  /*85b0*/  FMUL R18, R120.reuse, R18 ;  /* 0x0000001278127220 */ /* 0x040fe20000400000 */
[----:B------:R-:W-:Y:S01]  /*85c0*/  F2FP.F16.F32.PACK_AB R5, R7, R6 ;  /* 0x000000060705723e */ /* 0x000fe200000000ff */
[----:B------:R-:W-:Y:S01]  /*85d0*/  FFMA R15, R121, R223, R15 ;  /* 0x000000df790f7223 */ /* 0x000fe2000000000f */
[----:B------:R-:W-:Y:S01]  /*85e0*/  FMUL R19, R120, R19 ;  /* 0x0000001378137220 */ /* 0x000fe20000400000 */
[----:B------:R-:W-:Y:S01]  /*85f0*/  F2FP.F16.F32.PACK_AB R6, R9, R8 ;  /* 0x000000080906723e */ /* 0x000fe200000000ff */
[----:B------:R-:W-:Y:S01]  /*8600*/  FFMA R16, R121, R224, R16 ;  /* 0x000000e079107223 */ /* 0x000fe20000000010 */
[----:B------:R-:W-:Y:S01]  /*8610*/  F2FP.F16.F32.PACK_AB R7, R11, R10 ;  /* 0x0000000a0b07723e */ /* 0x000fe200000000ff */
[C---:B------:R-:W-:Y:S01]  /*8620*/  FFMA R17, R121.reuse, R225, R17 ;  /* 0x000000e179117223 */ /* 0x040fe20000000011 */
[C---:B------:R-:W-:Y:S01]  /*8630*/  FFMA R18, R121.reuse, R226, R18 ;  /* 0x000000e279127223 */ /* 0x040fe20000000012 */
[----:B------:R-:W-:Y:S01]  /*8640*/  FFMA R19, R121, R227, R19 ;  /* 0x000000e379137223 */ /* 0x000fe20000000013 */
[----:B------:R-:W-:Y:S01]  /*8650*/  F2FP.F16.F32.PACK_AB R12, R13, R12 ;  /* 0x0000000c0d0c723e */ /* 0x000fe200000000ff */
[----:B------:R2:W-:Y:S01]  /*8660*/  STS.128 [R236+0x6200], R4 ;  /* 0x00620004ec007388 */ /* 0x0005e20000000c00 */
[----:B------:R-:W-:Y:S01]  /*8670*/  F2FP.F16.F32.PACK_AB R13, R15, R14 ;  /* 0x0000000e0f0d723e */ /* 0x000fe200000000ff */
[----:B------:R-:W-:Y:S01]  /*8680*/  UMOV UR4, 0x400 ;  /* 0x0000040000047882 */ /* 0x000fe20000000000 */
[----:B------:R-:W-:Y:S01]  /*8690*/  F2FP.F16.F32.PACK_AB R14, R17, R16 ;  /* 0x00000010110e723e */ /* 0x000fe200000000ff */
[----:B------:R-:W-:Y:S01]  /*86a0*/  UIADD3 UR13, UPT, UPT, UR44, 0x1, URZ ;  /* 0x000000012c0d7890 */ /* 0x000fe2000fffe0ff */
[----:B------:R-:W-:Y:S01]  /*86b0*/  F2FP.F16.F32.PACK_AB R15, R19, R18 ;  /* 0x00000012130f723e */ /* 0x000fe200000000ff */
[----:B------:R-:W-:Y:S01]  /*86c0*/  UIADD3 UR12, UPT, UPT, UR45, 0x1, URZ ;  /* 0x000000012d0c7890 */ /* 0x000fe2000fffe0ff */
[----:B------:R-:W-:Y:S01]  /*86d0*/  BSSY.RECONVERGENT B0, `(.L_x_96) ;  /* 0x0000031000007945 */ /* 0x000fe20003800200 */
[----:B------:R-:W-:Y:S02]  /*86e0*/  ULEA UR4, UR43, UR4, 0x18 ;  /* 0x000000042b047291 */ /* 0x000fe4000f8ec0ff */
[----:B------:R2:W-:Y:S01]  /*86f0*/  STS.128 [R122], R12 ;  /* 0x0000000c7a007388 */ /* 0x0005e20000000c00 */
[----:B------:R-:W-:Y:S01]  /*8700*/  @!PT LDS RZ, [RZ] ;  /* 0x00000000fffff984 */ /* 0x000fe20000000800 */
[----:B------:R-:W-:Y:S01]  /*8710*/  @!PT LDS RZ, [RZ] ;  /* 0x00000000fffff984 */ /* 0x000fe20000000800 */
[----:B------:R-:W-:Y:S01]  /*8720*/  @!PT LDS RZ, [RZ] ;  /* 0x00000000fffff984 */ /* 0x000fe20000000800 */
[----:B------:R-:W-:Y:S01]  /*8730*/  @!PT LDS RZ, [RZ] ;  /* 0x00000000fffff984 */ /* 0x000fe20000000800 */
[----:B------:R1:W-:Y:S07]  /*8740*/  MEMBAR.ALL.CTA ;  /* 0x0000000000007992 */ /* 0x0003ee0000008000 */
[----:B-1----:R-:W1:Y:S02]  /*8750*/  FENCE.VIEW.ASYNC.S ;  /* 0x00000000000073c6 */ /* 0x002e640000000000 */
[----:B-1----:R-:W-:Y:S06]  /*8760*/  BAR.SYNC.DEFER_BLOCKING 0x1, 0x80 ;  /* 0x0042000000007b1d */ /* 0x002fec0000010000 */
[----:B------:R-:W-:Y:S05]  /*8770*/  @P2 BRA `(.L_x_97) ;  /* 0x0000000000982947 */ /* 0x000fea0003800000 */
[----:B------:R-:W1:Y:S01]  /*8780*/  LDCU.64 UR14, c[0x0][0x348] ;  /* 0x00006900ff0e77ac */ /* 0x000e620008000a00 */
[----:B------:R-:W-:Y:S02]  /*8790*/  UIMAD UR5, UR44, 0x7000, UR4 ;  /* 0x000070002c0578a4 */ /* 0x000fe4000f8e0204 */
[----:B------:R-:W-:Y:S02]  /*87a0*/  UIMAD UR9, UR48, 0x70, URZ ;  /* 0x00000070300978a4 */ /* 0x000fe4000f8e02ff */
[----:B------:R-:W-:Y:S02]  /*87b0*/  USHF.L.U32 UR10, UR47, 0x7, URZ ;  /* 0x000000072f0a7899 */ /* 0x000fe400080006ff */
[----:B------:R-:W-:Y:S01]  /*87c0*/  UIADD3 UR8, UPT, UPT, UR5, 0x200, URZ ;  /* 0x0000020005087890 */ /* 0x000fe2000fffe0ff */
[----:B------:R-:W-:Y:S01]  /*87d0*/  UMOV UR11, UR36 ;  /* 0x00000024000b7c82 */ /* 0x000fe20008000000 */
[----:B------:R-:W-:Y:S02]  /*87e0*/  UIADD3 UR17, UPT, UPT, UR9, 0x10, URZ ;  /* 0x0000001009117890 */ /* 0x000fe4000fffe0ff */
[----:B------:R-:W-:Y:S01]  /*87f0*/  UIADD3 UR16, UPT, UPT, UR5, 0x1200, URZ ;  /* 0x0000120005107890 */ /* 0x000fe2000fffe0ff */
[----:B------:R-:W-:Y:S01]  /*8800*/  UMOV UR19, UR36 ;  /* 0x0000002400137c82 */ /* 0x000fe20008000000 */
[----:B-1----:R-:W-:Y:S01]  /*8810*/  UIADD3 UR6, UP0, UPT, UR14, 0x680, URZ ;  /* 0x000006800e067890 */ /* 0x002fe2000ff1e0ff */
[----:B------:R-:W-:Y:S01]  /*8820*/  UMOV UR18, UR10 ;  /* 0x0000000a00127c82 */ /* 0x000fe20008000000 */
[----:B------:R-:W-:Y:S02]  /*8830*/  UIADD3 UR29, UPT, UPT, UR9, 0x20, URZ ;  /* 0x00000020091d7890 */ /* 0x000fe4000fffe0ff */
[----:B------:R-:W-:Y:S02]  /*8840*/  UIADD3.X UR7, UPT, UPT, URZ, UR15, URZ, UP0, !UPT ;  /* 0x0000000fff077290 */ /* 0x000fe400087fe4ff */
[----:B------:R-:W-:Y:S01]  /*8850*/  UIADD3 UR28, UPT, UPT, UR5, 0x2200, URZ ;  /* 0x00002200051c7890 */ /* 0x000fe2000fffe0ff */
[----:B------:R-:W-:Y:S01]  /*8860*/  UMOV UR31, UR36 ;  /* 0x00000024001f7c82 */ /* 0x000fe20008000000 */
[----:B------:R-:W-:Y:S01]  /*8870*/  UMOV UR30, UR10 ;  /* 0x0000000a001e7c82 */ /* 0x000fe20008000000 */
[----:B------:R-:W-:Y:S02]  /*8880*/  UIADD3 UR33, UPT, UPT, UR9, 0x30, URZ ;  /* 0x0000003009217890 */ /* 0x000fe4000fffe0ff */
[----:B------:R-:W-:Y:S02]  /*8890*/  UIADD3 UR32, UPT, UPT, UR5, 0x3200, URZ ;  /* 0x0000320005207890 */ /* 0x000fe4000fffe0ff */
[----:B------:R1:W-:Y:S01]  /*88a0*/  UTMASTG.3D [UR8], [UR6] ;  /* 0x00000008060073b5 */ /* 0x0003e20008010000 */
[----:B------:R-:W-:Y:S01]  /*88b0*/  UMOV UR35, UR36 ;  /* 0x0000002400237c82 */ /* 0x000fe20008000000 */
[----:B------:R-:W-:Y:S01]  /*88c0*/  UMOV UR34, UR10 ;  /* 0x0000000a00227c82 */ /* 0x000fe20008000000 */
[----:B------:R-:W-:Y:S02]  /*88d0*/  UIADD3 UR25, UPT, UPT, UR9, 0x40, URZ ;  /* 0x0000004009197890 */ /* 0x000fe4000fffe0ff */
[----:B------:R-:W-:Y:S01]  /*88e0*/  UIADD3 UR24, UPT, UPT, UR5, 0x4200, URZ ;  /* 0x0000420005187890 */ /* 0x000fe2000fffe0ff */
[----:B------:R-:W-:Y:S01]  /*88f0*/  UMOV UR27, UR36 ;  /* 0x00000024001b7c82 */ /* 0x000fe20008000000 */
[----:B------:R3:W-:Y:S01]  /*8900*/  UTMASTG.3D [UR16], [UR6] ;  /* 0x00000010060073b5 */ /* 0x0007e20008010000 */
[----:B------:R-:W-:Y:S01]  /*8910*/  UMOV UR26, UR10 ;  /* 0x0000000a001a7c82 */ /* 0x000fe20008000000 */
[----:B------:R-:W-:Y:S02]  /*8920*/  UIADD3 UR21, UPT, UPT, UR9, 0x50, URZ ;  /* 0x0000005009157890 */ /* 0x000fe4000fffe0ff */
[----:B------:R-:W-:Y:S01]  /*8930*/  UIADD3 UR20, UPT, UPT, UR5, 0x5200, URZ ;  /* 0x0000520005147890 */ /* 0x000fe2000fffe0ff */
[----:B------:R-:W-:Y:S01]  /*8940*/  UMOV UR23, UR36 ;  /* 0x0000002400177c82 */ /* 0x000fe20008000000 */
[----:B------:R-:W-:Y:S01]  /*8950*/  UMOV UR22, UR10 ;  /* 0x0000000a00167c82 */ /* 0x000fe20008000000 */
[----:B------:R3:W-:Y:S01]  /*8960*/  UTMASTG.3D [UR28], [UR6] ;  /* 0x0000001c060073b5 */ /* 0x0007e20008010000 */
[----:B------:R3:W-:Y:S01]  /*8970*/  UTMASTG.3D [UR32], [UR6] ;  /* 0x00000020060073b5 */ /* 0x0007e20008010000 */
[----:B------:R3:W-:Y:S01]  /*8980*/  UTMASTG.3D [UR24], [UR6] ;  /* 0x00000018060073b5 */ /* 0x0007e20008010000 */
[----:B-1----:R-:W-:Y:S02]  /*8990*/  UIADD3 UR9, UPT, UPT, UR9, 0x60, URZ ;  /* 0x0000006009097890 */ /* 0x002fe4000fffe0ff */
[----:B------:R-:W-:Y:S01]  /*89a0*/  UIADD3 UR8, UPT, UPT, UR5, 0x6200, URZ ;  /* 0x0000620005087890 */ /* 0x000fe2000fffe0ff */
[----:B------:R3:W-:Y:S08]  /*89b0*/  UTMASTG.3D [UR20], [UR6] ;  /* 0x00000014060073b5 */ /* 0x0007f00008010000 */
[----:B------:R3:W-:Y:S02]  /*89c0*/  UTMASTG.3D [UR8], [UR6] ;  /* 0x00000008060073b5 */ /* 0x0007e40008010000 */
[----:B---3--:R0:W-:Y:S02]  /*89d0*/  UTMACMDFLUSH ;  /* 0x00000000000079b7 */ /* 0x0081e40000000000 */
.L_x_97:
[----:B------:R-:W-:Y:S05]  /*89e0*/  BSYNC.RECONVERGENT B0 ;  /* 0x0000000000007941 */ /* 0x000fea0003800200 */
.L_x_96:
[----:B------:R-:W-:Y:S04]  /*89f0*/  BSSY.RECONVERGENT B0, `(.L_x_98) ;  /* 0x0000003000007945 */ /* 0x000fe80003800200 */
[----:B------:R-:W-:Y:S05]  /*8a00*/  @P1 BRA `(.L_x_99) ;  /* 0x0000000000041947 */ /* 0x000fea0003800000 */
[----:B------:R-:W-:Y:S04]  /*8a10*/  DEPBAR.LE SB0, 0x0 ;  /* 0x000080000000791a */ /* 0x000fe80000000000 */
.L_x_99:
[----:B------:R-:W-:Y:S05]  /*8a20*/  BSYNC.RECONVERGENT B0 ;  /* 0x0000000000007941 */ /* 0x000fea0003800200 */
.L_x_98:
[----:B------:R-:W-:Y:S01]  /*8a30*/  BAR.SYNC.DEFER_BLOCKING 0x1, 0x80 ;  /* 0x0042000000007b1d */ /* 0x000fe20000010000 */
[----:B------:R-:W-:Y:S04]  /*8a40*/  UIADD3 UR51, UPT, UPT, UR51, 0x1, URZ ;  /* 0x0000000133337890 */ /* 0x000fe8000fffe0ff */
[----:B------:R-:W-:Y:S09]  /*8a50*/  UISETP.NE.AND UP0, UPT, UR51, URZ, UPT ;  /* 0x000000ff3300728c */ /* 0x000ff2000bf05270 */
[----:B------:R-:W-:Y:S05]  /*8a60*/  BRA.U !UP0, `(.L_x_100) ;  /* 0x00000001082c7547 */ /* 0x000fea000b800000 */
[----:B------:R-:W1:Y:S01]  /*8a70*/  S2R R3, SR_CgaCtaId ;  /* 0x0000000000037919 */ /* 0x000e620000008800 */
[----:B------:R-:W-:Y:S01]  /*8a80*/  ISETP.NE.AND P0, PT, R237, RZ, PT ;  /* 0x000000ffed00720c */ /* 0x000fe20003f05270 */
[----:B------:R-:W-:Y:S11]  /*8a90*/  IMAD.U32 R0, RZ, RZ, UR50 ;  /* 0x00000032ff007e24 */ /* 0x000ff6000f8e00ff */
[----:B------:R-:W-:Y:S01]  /*8aa0*/  @!UPT UIADD3 URZ, UPT, UPT, URZ, URZ, URZ ;  /* 0x000000fffffff290 */ /* 0x000fe2000fffe0ff */
[----:B------:R-:W-:Y:S01]  /*8ab0*/  @P0 LEA R0, R0, UR4, 0x3 ;  /* 0x0000000400000c11 */ /* 0x000fe2000f8e18ff */
[----:B------:R-:W-:Y:S04]  /*8ac0*/  UIADD3 UR4, UPT, UPT, UR50, 0x1, URZ ;  /* 0x0000000132047890 */ /* 0x000fe8000fffe0ff */
[----:B------:R-:W-:Y:S01]  /*8ad0*/  @P0 VIADD R0, R0, 0x30 ;  /* 0x0000003000000836 */ /* 0x000fe20000000000 */
[----:B------:R-:W-:Y:S04]  /*8ae0*/  UISETP.NE.AND UP0, UPT, UR4, 0x2, UPT ;  /* 0x000000020400788c */ /* 0x000fe8000bf05270 */
[----:B------:R-:W-:Y:S01]  /*8af0*/  USEL UR50, UR4, URZ, UP0 ;  /* 0x000000ff04327287 */ /* 0x000fe20008000000 */
[----:B-1----:R-:W-:Y:S04]  /*8b00*/  @P0 PRMT R0, R3, 0x654, R0 ;  /* 0x0000065403000816 */ /* 0x002fe80000000000 */
[----:B------:R1:W-:Y:S07]  /*8b10*/  @P0 SYNCS.ARRIVE.TRANS64.RED.A1T0 RZ, [R0+URZ], RZ ;  /* 0x000000ff00ff09a7 */ /* 0x0003ee00081004ff */
.L_x_100:
[----:B------:R-:W-:Y:S02]  /*8b20*/  UISETP.NE.AND UP3, UPT, UR55, URZ, UPT ;  /* 0x000000ff3700728c */ /* 0x000fe4000bf65270 */
[----:B------:R-:W-:Y:S02]  /*8b30*/  UISETP.NE.AND UP0, UPT, UR49, 0x2, UPT ;  /* 0x000000023100788c */ /* 0x000fe4000bf05270 */
[----:B------:R-:W-:Y:S02]  /*8b40*/  UISETP.NE.AND UP1, UPT, UR12, 0x4, UPT ;  /* 0x000000040c00788c */ /* 0x000fe4000bf25270 */
[----:B------:R-:W-:Y:S02]  /*8b50*/  UISETP.NE.AND UP2, UPT, UR13, 0x2, UPT ;  /* 0x000000020d00788c */ /* 0x000fe4000bf45270 */
[----:B------:R-:W-:Y:S02]  /*8b60*/  USEL UR6, URZ, 0x1, UP0 ;  /* 0x00000001ff067887 */ /* 0x000fe40008000000 */
[----:B------:R-:W-:Y:S02]  /*8b70*/  USEL UR5, URZ, 0x1, UP1 ;  /* 0x00000001ff057887 */ /* 0x000fe40008800000 */
[----:B------:R-:W-:Y:S02]  /*8b80*/  USEL UR4, URZ, 0x1, UP2 ;  /* 0x00000001ff047887 */ /* 0x000fe40009000000 */
[----:B------:R-:W-:Y:S02]  /*8b90*/  UIADD3 UR48, UPT, UPT, UR37, UR61, URZ ;  /* 0x0000003d25307290 */ /* 0x000fe4000fffe0ff */
[----:B------:R-:W-:Y:S02]  /*8ba0*/  UIADD3 UR47, UPT, UPT, UR38, UR62, URZ ;  /* 0x0000003e262f7290 */ /* 0x000fe4000fffe0ff */
[----:B------:R-:W-:Y:S02]  /*8bb0*/  USEL UR18, UR49, URZ, UP0 ;  /* 0x000000ff31127287 */ /* 0x000fe40008000000 */
[----:B------:R-:W-:Y:S02]  /*8bc0*/  USEL UR45, UR12, URZ, UP1 ;  /* 0x000000ff0c2d7287 */ /* 0x000fe40008800000 */
[----:B------:R-:W-:Y:S02]  /*8bd0*/  USEL UR44, UR13, URZ, UP2 ;  /* 0x000000ff0d2c7287 */ /* 0x000fe40009000000 */
[----:B------:R-:W-:Y:S02]  /*8be0*/  ULOP3.LUT UR52, UR52, UR6, URZ, 0x3c, !UPT ;  /* 0x0000000634347292 */ /* 0x000fe4000f8e3cff */
[----:B------:R-:W-:Y:S02]  /*8bf0*/  ULOP3.LUT UR53, UR53, UR5, URZ, 0x3c, !UPT ;  /* 0x0000000535357292 */ /* 0x000fe4000f8e3cff */
[----:B------:R-:W-:Y:S01]  /*8c00*/  ULOP3.LUT UR54, UR54, UR4, URZ, 0x3c, !UPT ;  /* 0x0000000436367292 */ /* 0x000fe2000f8e3cff */
[----:B------:R-:W-:Y:S01]  /*8c10*/  UMOV UR36, UR60 ;  /* 0x0000003c00247c82 */ /* 0x000fe20008000000 */
[----:B------:R-:W-:Y:S10]  /*8c20*/  BRA.U UP3, `(.L_x_101) ;  /* 0xffffffc103687547 */ /* 0x000ff4000b83ffff */
[----:B------:R-:W-:-:S09]  /*8c30*/  UISETP.NE.AND UP0, UPT, UR63, URZ, UPT ;  /* 0x000000ff3f00728c */ /* 0x000fd2000bf05270 */
[----:B------:R-:W-:Y:S05]  /*8c40*/  BRA.U !UP0, `(.L_x_102) ;  /* 0x0000000108487547 */ /* 0x000fea000b800000 */
[----:B------:R-:W3:Y:S02]  /*8c50*/  LDCU.64 UR4, c[0x0][0x890] ;  /* 0x00011200ff0477ac */ /* 0x000ee40008000a00 */
[----:B---3--:R-:W-:-:S04]  /*8c60*/  UISETP.NE.U32.AND UP0, UPT, UR4, URZ, UPT ;  /* 0x000000ff0400728c */ /* 0x008fc8000bf05070 */
[----:B------:R-:W-:-:S09]  /*8c70*/  UISETP.NE.AND.EX UP0, UPT, UR5, URZ, UPT, UP0 ;  /* 0x000000ff0500728c */ /* 0x000fd2000bf05300 */
[----:B------:R-:W-:Y:S05]  /*8c80*/  BRA.U UP0, `(.L_x_103) ;  /* 0x00000001000c7547 */ /* 0x000fea000b800000 */
[----:B------:R-:W-:-:S13]  /*8c90*/  FSETP.NEU.AND P0, PT, R121, RZ, PT ;  /* 0x000000ff7900720b */ /* 0x000fda0003f0d000 */
[----:B------:R-:W-:Y:S05]  /*8ca0*/  @!P0 EXIT ;  /* 0x000000000000894d */ /* 0x000fea0003800000 */
[----:B------:R-:W-:Y:S05]  /*8cb0*/  BRA `(.L_x_102) ;  /* 0x00000000002c7947 */ /* 0x000fea0003800000 */
.L_x_103:
[----:B------:R-:W-:Y:S01]  /*8cc0*/  LOP3.LUT P0, RZ, R232, 0xff, RZ, 0xc0, !PT ;  /* 0x000000ffe8ff7812 */ /* 0x000fe2000780c0ff */
[----:B------:R-:W-:-:S12]  /*8cd0*/  BSSY.RECONVERGENT B0, `(.L_x_102) ;  /* 0x0000009000007945 */ /* 0x000fd80003800200 */
[----:B------:R-:W-:Y:S05]  /*8ce0*/  @P0 BRA `(.L_x_104) ;  /* 0x0000000000140947 */ /* 0x000fea0003800000 */
[----:B------:R-:W3:Y:S02]  /*8cf0*/  LDCU.64 UR4, c[0x0][0x888] ;  /* 0x00011100ff0477ac */ /* 0x000ee40008000a00 */
[----:B---3--:R-:W-:-:S04]  /*8d00*/  ISETP.NE.U32.AND P0, PT, RZ, UR4, PT ;  /* 0x00000004ff007c0c */ /* 0x008fc8000bf05070 */
[----:B------:R-:W-:-:S13]  /*8d10*/  ISETP.NE.AND.EX P0, PT, RZ, UR5, PT, P0 ;  /* 0x00000005ff007c0c */ /* 0x000fda000bf05300 */
[----:B------:R-:W-:Y:S05]  /*8d20*/  @!P0 EXIT ;  /* 0x000000000000894d */ /* 0x000fea0003800000 */
[----:B------:R-:W-:Y:S05]  /*8d30*/  BRA `(.L_x_105) ;  /* 0x0000000000087947 */ /* 0x000fea0003800000 */
.L_x_104:
[----:B------:R-:W-:-:S13]  /*8d40*/  FSETP.NEU.AND P0, PT, R121, RZ, PT ;  /* 0x000000ff7900720b */ /* 0x000fda0003f0d000 */
[----:B------:R-:W-:Y:S05]  /*8d50*/  @!P0 EXIT ;  /* 0x000000000000894d */ /* 0x000fea0003800000 */
.L_x_105:
[----:B------:R-:W-:Y:S05]  /*8d60*/  BSYNC.RECONVERGENT B0 ;  /* 0x0000000000007941 */ /* 0x000fea0003800200 */
.L_x_102:
[----:B------:R-:W-:-:S04]  /*8d70*/  DEPBAR.LE SB0, 0x0 ;  /* 0x000080000000791a */ /* 0x000fc80000000000 */
[----:B------:R-:W-:Y:S05]  /*8d80*/  EXIT ;  /* 0x000000000000794d */ /* 0x000fea0003800000 */
.L_x_19:
[----:B--2---:R2:W3:Y:S02]  /*8d90*/  SYNCS.PHASECHK.TRANS64.TRYWAIT P0, [R0+URZ+0xc0], R2 ;  /* 0x0000c002000075a7 */ /* 0x0044e400080011ff */
[----:B---3--:R-:W-:Y:S05]  /*8da0*/  @!P0 NANOSLEEP.SYNCS 0x989680 ;  /* 0x009896800000895d */ /* 0x008fea0003900000 */
[----:B------:R-:W3:Y:S02]  /*8db0*/  @!P0 SYNCS.PHASECHK.TRANS64 P0, [R0+URZ+0xc0], R2 ;  /* 0x0000c002000085a7 */ /* 0x000ee400080010ff */
[----:B---3--:R-:W-:Y:S05]  /*8dc0*/  @!P0 BRA `(.L_x_19) ;  /* 0xfffffffc00f08947 */ /* 0x008fea000383ffff */
[----:B------:R-:W-:Y:S05]  /*8dd0*/  BRA `(.L_x_106) ;  /* 0xffffff8800247947 */ /* 0x000fea000383ffff */
.L_x_22:
[----:B-1----:R-:W-:Y:S07]  /*8de0*/  MOV R0, UR33 ;  /* 0x0000002100007c02 */ /* 0x002fee0008000f00 */
.L_x_107:
[----:B-1----:R1:W2:Y:S02]  /*8df0*/  SYNCS.PHASECHK.TRANS64.TRYWAIT P0, [R0+URZ+0x10], R3 ;  /* 0x00001003000075a7 */ /* 0x0022a400080011ff */
[----:B--2---:R-:W-:Y:S05]  /*8e00*/  @!P0 NANOSLEEP.SYNCS 0x989680 ;  /* 0x009896800000895d */ /* 0x004fea0003900000 */
[----:B------:R-:W2:Y:S02]  /*8e10*/  @!P0 SYNCS.PHASECHK.TRANS64 P0, [R0+URZ+0x10], R3 ;  /* 0x00001003000085a7 */ /* 0x000ea400080010ff */
[----:B--2---:R-:W-:Y:S05]  /*8e20*/  @!P0 BRA `(.L_x_107) ;  /* 0xfffffffc00f08947 */ /* 0x004fea000383ffff */
[----:B------:R-:W-:Y:S05]  /*8e30*/  BRA `(.L_x_21) ;  /* 0xffffff88006c7947 */ /* 0x000fea000383ffff */
.L_x_28:
[----:B-1----:R-:W-:Y:S07]  /*8e40*/  MOV R0, UR33 ;  /* 0x0000002100007c02 */ /* 0x002fee0008000f00 */
.L_x_108:
[----:B-1----:R1:W2:Y:S02]  /*8e50*/  SYNCS.PHASECHK.TRANS64.TRYWAIT P0, [R0+URZ+0x10], R3 ;  /* 0x00001003000075a7 */ /* 0x0022a400080011ff */
[----:B--2---:R-:W-:Y:S05]  /*8e60*/  @!P0 NANOSLEEP.SYNCS 0x989680 ;  /* 0x009896800000895d */ /* 0x004fea0003900000 */
[----:B------:R-:W2:Y:S02]  /*8e70*/  @!P0 SYNCS.PHASECHK.TRANS64 P0, [R0+URZ+0x10], R3 ;  /* 0x00001003000085a7 */ /* 0x000ea400080010ff */
[----:B--2---:R-:W-:Y:S05]  /*8e80*/  @!P0 BRA `(.L_x_108) ;  /* 0xfffffffc00f08947 */ /* 0x004fea000383ffff */
[----:B------:R-:W-:Y:S05]  /*8e90*/  BRA `(.L_x_27) ;  /* 0xffffff8c00447947 */ /* 0x000fea000383ffff */
.L_x_32:
[----:B-1----:R1:W2:Y:S02]  /*8ea0*/  SYNCS.PHASECHK.TRANS64.TRYWAIT P0, [R3+URZ+0x50], R0 ;  /* 0x00005000030075a7 */ /* 0x0022a400080011ff */
[----:B--2---:R-:W-:Y:S05]  /*8eb0*/  @!P0 NANOSLEEP.SYNCS 0x989680 ;  /* 0x009896800000895d */ /* 0x004fea0003900000 */
[----:B------:R-:W2:Y:S02]  /*8ec0*/  @!P0 SYNCS.PHASECHK.TRANS64 P0, [R3+URZ+0x50], R0 ;  /* 0x00005000030085a7 */ /* 0x000ea400080010ff */
[----:B--2---:R-:W-:Y:S05]  /*8ed0*/  @!P0 BRA `(.L_x_32) ;  /* 0xfffffffc00f08947 */ /* 0x004fea000383ffff */
[----:B------:R-:W-:Y:S05]  /*8ee0*/  BRA `(.L_x_109) ;  /* 0xffffff8c00fc7947 */ /* 0x000fea000383ffff */
.L_x_36:
[----:B------:R-:W-:-:S07]  /*8ef0*/  MOV R0, UR4 ;  /* 0x0000000400007c02 */ /* 0x000fce0008000f00 */
.L_x_110:
[----:B-1----:R1:W2:Y:S02]  /*8f00*/  SYNCS.PHASECHK.TRANS64.TRYWAIT P0, [R0+URZ], R2 ;  /* 0x00000002000075a7 */ /* 0x0022a400080011ff */
[----:B--2---:R-:W-:Y:S05]  /*8f10*/  @!P0 NANOSLEEP.SYNCS 0x989680 ;  /* 0x009896800000895d */ /* 0x004fea0003900000 */
[----:B------:R-:W2:Y:S02]  /*8f20*/  @!P0 SYNCS.PHASECHK.TRANS64 P0, [R0+URZ], R2 ;  /* 0x00000002000085a7 */ /* 0x000ea400080010ff */
[----:B--2---:R-:W-:Y:S05]  /*8f30*/  @!P0 BRA `(.L_x_110) ;  /* 0xfffffffc00f08947 */ /* 0x004fea000383ffff */
[----:B------:R-:W-:Y:S05]  /*8f40*/  BRA `(.L_x_111) ;  /* 0xffffff9400a07947 */ /* 0x000fea000383ffff */
.L_x_39:
[----:B--2---:R2:W3:Y:S02]  /*8f50*/  SYNCS.PHASECHK.TRANS64.TRYWAIT P0, [R2+URZ+0xb0], R4 ;  /* 0x0000b004020075a7 */ /* 0x0044e400080011ff */
[----:B---3--:R-:W-:Y:S05]  /*8f60*/  @!P0 NANOSLEEP.SYNCS 0x989680 ;  /* 0x009896800000895d */ /* 0x008fea0003900000 */
[----:B------:R-:W3:Y:S02]  /*8f70*/  @!P0 SYNCS.PHASECHK.TRANS64 P0, [R2+URZ+0xb0], R4 ;  /* 0x0000b004020085a7 */ /* 0x000ee400080010ff */
[----:B---3--:R-:W-:Y:S05]  /*8f80*/  @!P0 BRA `(.L_x_39) ;  /* 0xfffffffc00f08947 */ /* 0x008fea000383ffff */
[----:B------:R-:W-:Y:S05]  /*8f90*/  BRA `(.L_x_112) ;  /* 0xffffff9400fc7947 */ /* 0x000fea000383ffff */
.L_x_40:
[----:B------:R-:W-:-:S07]  /*8fa0*/  MOV R2, UR4 ;  /* 0x0000000400027c02 */ /* 0x000fce0008000f00 */
.L_x_113:
[----:B--2---:R2:W3:Y:S02]  /*8fb0*/  SYNCS.PHASECHK.TRANS64.TRYWAIT P0, [R2+URZ+0x60], R5 ;  /* 0x00006005020075a7 */ /* 0x0044e400080011ff */
[----:B---3--:R-:W-:Y:S05]  /*8fc0*/  @!P0 NANOSLEEP.SYNCS 0x989680 ;  /* 0x009896800000895d */ /* 0x008fea0003900000 */
[----:B------:R-:W3:Y:S02]  /*8fd0*/  @!P0 SYNCS.PHASECHK.TRANS64 P0, [R2+URZ+0x60], R5 ;  /* 0x00006005020085a7 */ /* 0x000ee400080010ff */
[----:B---3--:R-:W-:Y:S05]  /*8fe0*/  @!P0 BRA `(.L_x_113) ;  /* 0xfffffffc00f08947 */ /* 0x008fea000383ffff */
[----:B------:R-:W-:Y:S05]  /*8ff0*/  BRA `(.L_x_114) ;  /* 0xffffff98000c7947 */ /* 0x000fea000383ffff */
.L_x_41:
[----:B--2---:R2:W3:Y:S02]  /*9000*/  SYNCS.PHASECHK.TRANS64.TRYWAIT P1, [R2+URZ+0x50], R4 ;  /* 0x00005004020075a7 */ /* 0x0044e400080211ff */
[----:B---3--:R-:W-:Y:S05]  /*9010*/  @!P1 NANOSLEEP.SYNCS 0x989680 ;  /* 0x009896800000995d */ /* 0x008fea0003900000 */
[----:B------:R-:W3:Y:S02]  /*9020*/  @!P1 SYNCS.PHASECHK.TRANS64 P1, [R2+URZ+0x50], R4 ;  /* 0x00005004020095a7 */ /* 0x000ee400080210ff */
[----:B---3--:R-:W-:Y:S05]  /*9030*/  @!P1 BRA `(.L_x_41) ;  /* 0xfffffffc00f09947 */ /* 0x008fea000383ffff */
[----:B------:R-:W-:Y:S05]  /*9040*/  BRA `(.L_x_115) ;  /* 0xffffff98003c7947 */ /* 0x000fea000383ffff */
.L_x_44:
[----:B------:R-:W-:-:S07]  /*9050*/  MOV R0, UR4 ;  /* 0x0000000400007c02 */ /* 0x000fce0008000f00 */
.L_x_116:
[----:B--2---:R2:W3:Y:S02]  /*9060*/  SYNCS.PHASECHK.TRANS64.TRYWAIT P0, [R0+URZ+0x60], R2 ;  /* 0x00006002000075a7 */ /* 0x0044e400080011ff */
[----:B---3--:R-:W-:Y:S05]  /*9070*/  @!P0 NANOSLEEP.SYNCS 0x989680 ;  /* 0x009896800000895d */ /* 0x008fea0003900000 */
[----:B------:R-:W3:Y:S02]  /*9080*/  @!P0 SYNCS.PHASECHK.TRANS64 P0, [R0+URZ+0x60], R2 ;  /* 0x00006002000085a7 */ /* 0x000ee400080010ff */
[----:B---3--:R-:W-:Y:S05]  /*9090*/  @!P0 BRA `(.L_x_116) ;  /* 0xfffffffc00f08947 */ /* 0x008fea000383ffff */
[----:B------:R-:W-:Y:S05]  /*90a0*/  BRA `(.L_x_43) ;  /* 0xffffff9800907947 */ /* 0x000fea000383ffff */
.L_x_51:
[----:B--2---:R2:W3:Y:S02]  /*90b0*/  SYNCS.PHASECHK.TRANS64.TRYWAIT P1, [R0+URZ+0x50], R2 ;  /* 0x00005002000075a7 */ /* 0x0044e400080211ff */
[----:B---3--:R-:W-:Y:S05]  /*90c0*/  @!P1 NANOSLEEP.SYNCS 0x989680 ;  /* 0x009896800000995d */ /* 0x008fea0003900000 */
[----:B------:R-:W3:Y:S02]  /*90d0*/  @!P1 SYNCS.PHASECHK.TRANS64 P1, [R0+URZ+0x50], R2 ;  /* 0x00005002000095a7 */ /* 0x000ee400080210ff */
[----:B---3--:R-:W-:Y:S05]  /*90e0*/  @!P1 BRA `(.L_x_51) ;  /* 0xfffffffc00f09947 */ /* 0x008fea000383ffff */
[----:B------:R-:W-:Y:S05]  /*90f0*/  BRA `(.L_x_117) ;  /* 0xffffffa000207947 */ /* 0x000fea000383ffff */
.L_x_52:
[----:B------:R-:W-:-:S07]  /*9100*/  MOV R2, UR45 ;  /* 0x0000002d00027c02 */ /* 0x000fce0008000f00 */
.L_x_118:
[----:B-1----:R1:W2:Y:S02]  /*9110*/  SYNCS.PHASECHK.TRANS64.TRYWAIT P0, [R2+URZ+0x90], R0 ;  /* 0x00009000020075a7 */ /* 0x0022a400080011ff */
[----:B--2---:R-:W-:Y:S05]  /*9120*/  @!P0 NANOSLEEP.SYNCS 0x989680 ;  /* 0x009896800000895d */ /* 0x004fea0003900000 */
[----:B------:R-:W2:Y:S02]  /*9130*/  @!P0 SYNCS.PHASECHK.TRANS64 P0, [R2+URZ+0x90], R0 ;  /* 0x00009000020085a7 */ /* 0x000ea400080010ff */
[----:B--2---:R-:W-:Y:S05]  /*9140*/  @!P0 BRA `(.L_x_118) ;  /* 0xfffffffc00f08947 */ /* 0x004fea000383ffff */
[----:B------:R-:W-:Y:S05]  /*9150*/  BRA `(.L_x_119) ;  /* 0xffffffa000547947 */ /* 0x000fea000383ffff */
.L_x_55:
[----:B------:R-:W-:Y:S07]  /*9160*/  MOV R0, UR7 ;  /* 0x0000000700007c02 */ /* 0x000fee0008000f00 */
.L_x_120:
[----:B-1----:R1:W2:Y:S02]  /*9170*/  SYNCS.PHASECHK.TRANS64.TRYWAIT P0, [R0+URZ], R2 ;  /* 0x00000002000075a7 */ /* 0x0022a400080011ff */
[----:B--2---:R-:W-:Y:S05]  /*9180*/  @!P0 NANOSLEEP.SYNCS 0x989680 ;  /* 0x009896800000895d */ /* 0x004fea0003900000 */
[----:B------:R-:W2:Y:S02]  /*9190*/  @!P0 SYNCS.PHASECHK.TRANS64 P0, [R0+URZ], R2 ;  /* 0x00000002000085a7 */ /* 0x000ea400080010ff */
[----:B--2---:R-:W-:Y:S05]  /*91a0*/  @!P0 BRA `(.L_x_120) ;  /* 0xfffffffc00f08947 */ /* 0x004fea000383ffff */
[----:B------:R-:W-:Y:S05]  /*91b0*/  BRA `(.L_x_54) ;  /* 0xffffffa000707947 */ /* 0x000fea000383ffff */
.L_x_58:
[----:B------:R-:W-:-:S07]  /*91c0*/  MOV R0, UR4 ;  /* 0x0000000400007c02 */ /* 0x000fce0008000f00 */
.L_x_121:
[----:B-1----:R1:W3:Y:S02]  /*91d0*/  SYNCS.PHASECHK.TRANS64.TRYWAIT P0, [R0+URZ], R2 ;  /* 0x00000002000075a7 */ /* 0x0022e400080011ff */
[----:B---3--:R-:W-:Y:S05]  /*91e0*/  @!P0 NANOSLEEP.SYNCS 0x989680 ;  /* 0x009896800000895d */ /* 0x008fea0003900000 */
[----:B------:R-:W3:Y:S02]  /*91f0*/  @!P0 SYNCS.PHASECHK.TRANS64 P0, [R0+URZ], R2 ;  /* 0x00000002000085a7 */ /* 0x000ee400080010ff */
[----:B---3--:R-:W-:Y:S05]  /*9200*/  @!P0 BRA `(.L_x_121) ;  /* 0xfffffffc00f08947 */ /* 0x008fea000383ffff */
[----:B------:R-:W-:Y:S05]  /*9210*/  BRA `(.L_x_122) ;  /* 0xffffffa400a07947 */ /* 0x000fea000383ffff */
.L_x_59:
[----:B------:R-:W-:-:S07]  /*9220*/  MOV R0, UR5 ;  /* 0x0000000500007c02 */ /* 0x000fce0008000f00 */
.L_x_123:
[----:B-1----:R1:W2:Y:S02]  /*9230*/  SYNCS.PHASECHK.TRANS64.TRYWAIT P0, [R0+URZ], R3 ;  /* 0x00000003000075a7 */ /* 0x0022a400080011ff */
[----:B--2---:R-:W-:Y:S05]  /*9240*/  @!P0 NANOSLEEP.SYNCS 0x989680 ;  /* 0x009896800000895d */ /* 0x004fea0003900000 */
[----:B------:R-:W2:Y:S02]  /*9250*/  @!P0 SYNCS.PHASECHK.TRANS64 P0, [R0+URZ], R3 ;  /* 0x00000003000085a7 */ /* 0x000ea400080010ff */
[----:B--2---:R-:W-:Y:S05]  /*9260*/  @!P0 BRA `(.L_x_123) ;  /* 0xfffffffc00f08947 */ /* 0x004fea000383ffff */
[----:B------:R-:W-:Y:S05]  /*9270*/  BRA `(.L_x_124) ;  /* 0xffffffa400ac7947 */ /* 0x000fea000383ffff */
.L_x_60:
[----:B------:R-:W-:-:S07]  /*9280*/  MOV R0, UR5 ;  /* 0x0000000500007c02 */ /* 0x000fce0008000f00 */
.L_x_125:
[----:B-1----:R1:W2:Y:S02]  /*9290*/  SYNCS.PHASECHK.TRANS64.TRYWAIT P0, [R0+URZ], R3 ;  /* 0x00000003000075a7 */ /* 0x0022a400080011ff */
[----:B--2---:R-:W-:Y:S05]  /*92a0*/  @!P0 NANOSLEEP.SYNCS 0x989680 ;  /* 0x009896800000895d */ /* 0x004fea0003900000 */
[----:B------:R-:W2:Y:S02]  /*92b0*/  @!P0 SYNCS.PHASECHK.TRANS64 P0, [R0+URZ], R3 ;  /* 0x00000003000085a7 */ /* 0x000ea400080010ff */
[----:B--2---:R-:W-:Y:S05]  /*92c0*/  @!P0 BRA `(.L_x_125) ;  /* 0xfffffffc00f08947 */ /* 0x004fea000383ffff */
[----:B------:R-:W-:Y:S05]  /*92d0*/  BRA `(.L_x_126) ;  /* 0xffffffa400b87947 */ /* 0x000fea000383ffff */
.L_x_61:
[----:B-1----:R-:W-:-:S07]  /*92e0*/  MOV R0, UR4 ;  /* 0x0000000400007c02 */ /* 0x002fce0008000f00 */
.L_x_127:
[----:B-1----:R1:W2:Y:S02]  /*92f0*/  SYNCS.PHASECHK.TRANS64.TRYWAIT P0, [R0+URZ], R2 ;  /* 0x00000002000075a7 */ /* 0x0022a400080011ff */
[----:B--2---:R-:W-:Y:S05]  /*9300*/  @!P0 NANOSLEEP.SYNCS 0x989680 ;  /* 0x009896800000895d */ /* 0x004fea0003900000 */
[----:B------:R-:W2:Y:S02]  /*9310*/  @!P0 SYNCS.PHASECHK.TRANS64 P0, [R0+URZ], R2 ;  /* 0x00000002000085a7 */ /* 0x000ea400080010ff */
[----:B--2---:R-:W-:Y:S05]  /*9320*/  @!P0 BRA `(.L_x_127) ;  /* 0xfffffffc00f08947 */ /* 0x004fea000383ffff */
[----:B------:R-:W-:Y:S05]  /*9330*/  BRA `(.L_x_128) ;  /* 0xffffffa400c47947 */ /* 0x000fea000383ffff */
.L_x_66:
[----:B--2---:R2:W4:Y:S02]  /*9340*/  SYNCS.PHASECHK.TRANS64.TRYWAIT P0, [R3+URZ+0x50], R0 ;  /* 0x00005000030075a7 */ /* 0x00452400080011ff */
[----:B----4-:R-:W-:Y:S05]  /*9350*/  @!P0 NANOSLEEP.SYNCS 0x989680 ;  /* 0x009896800000895d */ /* 0x010fea0003900000 */
[----:B------:R-:W4:Y:S02]  /*9360*/  @!P0 SYNCS.PHASECHK.TRANS64 P0, [R3+URZ+0x50], R0 ;  /* 0x00005000030085a7 */ /* 0x000f2400080010ff */
[----:B----4-:R-:W-:Y:S05]  /*9370*/  @!P0 BRA `(.L_x_66) ;  /* 0xfffffffc00f08947 */ /* 0x010fea000383ffff */
[----:B------:R-:W-:Y:S05]  /*9380*/  BRA `(.L_x_129) ;  /* 0xffffffa800e47947 */ /* 0x000fea000383ffff */
.L_x_69:
[----:B-1----:R-:W-:Y:S07]  /*9390*/  MOV R0, UR6 ;  /* 0x0000000600007c02 */ /* 0x002fee0008000f00 */
.L_x_130:
[----:B-1----:R1:W2:Y:S02]  /*93a0*/  SYNCS.PHASECHK.TRANS64.TRYWAIT P1, [R0+URZ+0x48], R2 ;  /* 0x00004802000075a7 */ /* 0x0022a400080211ff */
[----:B--2---:R-:W-:Y:S05]  /*93b0*/  @!P1 NANOSLEEP.SYNCS 0x989680 ;  /* 0x009896800000995d */ /* 0x004fea0003900000 */
[----:B------:R-:W2:Y:S02]  /*93c0*/  @!P1 SYNCS.PHASECHK.TRANS64 P1, [R0+URZ+0x48], R2 ;  /* 0x00004802000095a7 */ /* 0x000ea400080210ff */
[----:B--2---:R-:W-:Y:S05]  /*93d0*/  @!P1 BRA `(.L_x_130) ;  /* 0xfffffffc00f09947 */ /* 0x004fea000383ffff */
[----:B------:R-:W-:Y:S05]  /*93e0*/  BRA `(.L_x_68) ;  /* 0xffffffb000547947 */ /* 0x000fea000383ffff */
.L_x_72:
[----:B------:R-:W-:Y:S07]  /*93f0*/  MOV R2, UR5 ;  /* 0x0000000500027c02 */ /* 0x000fee0008000f00 */
.L_x_131:
[----:B-1----:R1:W2:Y:S02]  /*9400*/  SYNCS.PHASECHK.TRANS64.TRYWAIT P2, [R2+URZ+0x30], R0 ;  /* 0x00003000020075a7 */ /* 0x0022a400080411ff */
[----:B--2---:R-:W-:Y:S05]  /*9410*/  @!P2 NANOSLEEP.SYNCS 0x989680 ;  /* 0x009896800000a95d */ /* 0x004fea0003900000 */
[----:B------:R-:W2:Y:S02]  /*9420*/  @!P2 SYNCS.PHASECHK.TRANS64 P2, [R2+URZ+0x30], R0 ;  /* 0x000030000200a5a7 */ /* 0x000ea400080410ff */
[----:B--2---:R-:W-:Y:S05]  /*9430*/  @!P2 BRA `(.L_x_131) ;  /* 0xfffffffc00f0a947 */ /* 0x004fea000383ffff */
[----:B------:R-:W-:Y:S05]  /*9440*/  BRA `(.L_x_132) ;  /* 0xffffffb000b07947 */ /* 0x000fea000383ffff */
.L_x_74:
[----:B------:R-:W-:-:S07]  /*9450*/  MOV R0, UR4 ;  /* 0x0000000400007c02 */ /* 0x000fce0008000f00 */
.L_x_133:
[----:B-1----:R1:W4:Y:S02]  /*9460*/  SYNCS.PHASECHK.TRANS64.TRYWAIT P0, [R0+URZ], R2 ;  /* 0x00000002000075a7 */ /* 0x00232400080011ff */
[----:B----4-:R-:W-:Y:S05]  /*9470*/  @!P0 NANOSLEEP.SYNCS 0x989680 ;  /* 0x009896800000895d */ /* 0x010fea0003900000 */
[----:B------:R-:W4:Y:S02]  /*9480*/  @!P0 SYNCS.PHASECHK.TRANS64 P0, [R0+URZ], R2 ;  /* 0x00000002000085a7 */ /* 0x000f2400080010ff */
[----:B----4-:R-:W-:Y:S05]  /*9490*/  @!P0 BRA `(.L_x_133) ;  /* 0xfffffffc00f08947 */ /* 0x010fea000383ffff */
[----:B------:R-:W-:Y:S05]  /*94a0*/  BRA `(.L_x_134) ;  /* 0xffffffb400a87947 */ /* 0x000fea000383ffff */
.L_x_76:
[----:B------:R-:W-:Y:S07]  /*94b0*/  MOV R0, UR4 ;  /* 0x0000000400007c02 */ /* 0x000fee0008000f00 */
.L_x_135:
[----:B-1----:R1:W2:Y:S02]  /*94c0*/  SYNCS.PHASECHK.TRANS64.TRYWAIT P0, [R0+URZ+0x50], R3 ;  /* 0x00005003000075a7 */ /* 0x0022a400080011ff */
[----:B--2---:R-:W-:Y:S05]  /*94d0*/  @!P0 NANOSLEEP.SYNCS 0x989680 ;  /* 0x009896800000895d */ /* 0x004fea0003900000 */
[----:B------:R-:W2:Y:S02]  /*94e0*/  @!P0 SYNCS.PHASECHK.TRANS64 P0, [R0+URZ+0x50], R3 ;  /* 0x00005003000085a7 */ /* 0x000ea400080010ff */
[----:B--2---:R-:W-:Y:S05]  /*94f0*/  @!P0 BRA `(.L_x_135) ;  /* 0xfffffffc00f08947 */ /* 0x004fea000383ffff */
[----:B------:R-:W-:Y:S05]  /*9500*/  BRA `(.L_x_136) ;  /* 0xffffffb800507947 */ /* 0x000fea000383ffff */
.L_x_86:
[----:B-1----:R1:W4:Y:S02]  /*9510*/  SYNCS.PHASECHK.TRANS64.TRYWAIT P2, [R0+URZ+0x20], R4 ;  /* 0x00002004000075a7 */ /* 0x00232400080411ff */
[----:B----4-:R-:W-:Y:S05]  /*9520*/  @!P2 NANOSLEEP.SYNCS 0x989680 ;  /* 0x009896800000a95d */ /* 0x010fea0003900000 */
[----:B------:R-:W4:Y:S02]  /*9530*/  @!P2 SYNCS.PHASECHK.TRANS64 P2, [R0+URZ+0x20], R4 ;  /* 0x000020040000a5a7 */ /* 0x000f2400080410ff */
[----:B----4-:R-:W-:Y:S05]  /*9540*/  @!P2 BRA `(.L_x_86) ;  /* 0xfffffffc00f0a947 */ /* 0x010fea000383ffff */
[----:B------:R-:W-:Y:S05]  /*9550*/  BRA `(.L_x_85) ;  /* 0xffffffc800447947 */ /* 0x000fea000383ffff */
.L_x_88:
[----:B--2---:R2:W4:Y:S02]  /*9560*/  SYNCS.PHASECHK.TRANS64.TRYWAIT P1, [R18+URZ+0x70], R3 ;  /* 0x00007003120075a7 */ /* 0x00452400080211ff */
[----:B----4-:R-:W-:Y:S05]  /*9570*/  @!P1 NANOSLEEP.SYNCS 0x989680 ;  /* 0x009896800000995d */ /* 0x010fea0003900000 */
[----:B------:R-:W4:Y:S02]  /*9580*/  @!P1 SYNCS.PHASECHK.TRANS64 P1, [R18+URZ+0x70], R3 ;  /* 0x00007003120095a7 */ /* 0x000f2400080210ff */
[----:B----4-:R-:W-:Y:S05]  /*9590*/  @!P1 BRA `(.L_x_88) ;  /* 0xfffffffc00f09947 */ /* 0x010fea000383ffff */
[----:B------:R-:W-:Y:S05]  /*95a0*/  BRA `(.L_x_87) ;  /* 0xffffffcc00187947 */ /* 0x000fea000383ffff */
        .weak           $__internal_0_$__cuda_sm10x_tcgen05_guardrail_trap_col_being_dealloced_not_returned_by_alloc
        .type           $__internal_0_$__cuda_sm10x_tcgen05_guardrail_trap_col_being_dealloced_not_returned_by_alloc,@function
        .size           $__internal_0_$__cuda_sm10x_tcgen05_guardrail_trap_col_being_dealloced_not_returned_by_alloc,($__internal_1_$__cuda_sm10x_tcgen05_guardrail_trap_phase_invalid_during_alloc - $__internal_0_$__cuda_sm10x_tcgen05_guardrail_trap_col_being_dealloced_not_returned_by_alloc)
$__internal_0_$__cuda_sm10x_tcgen05_guardrail_trap_col_being_dealloced_not_returned_by_alloc:
[----:B------:R-:W-:Y:S05]  /*95b0*/  BPT.TRAP 0x1 ;  /* 0x000000040000795c */ /* 0x000fea0000300000 */
[----:B------:R-:W-:-:S04]  /*95c0*/  HFMA2 R3, -RZ, RZ, 0, 0 ;  /* 0x00000000ff037431 */ /* 0x000fc800000001ff */
[----:B------:R-:W-:Y:S05]  /*95d0*/  RET.REL.NODEC R2 `(_ZN7cutlass13device_kernelINS_4gemm6kernel13GemmUniversalIN4cute5tupleIJiiiiEEENS1_10collective13CollectiveMmaINS1_35MainloopSm100TmaUmmaWarpSpecializedILi2ELi2ELi4ENS5_IJNS4_1CILi1EEESB_SB_EEEEENS5_IJNSA_ILi128EEENSA_ILi112EEESE_EEENS_6half_tENS5_IJlSB_lEEESH_SI_NS4_8TiledMMAINS4_8MMA_AtomIJNS4_20SM100_MMA_F16BF16_SSISH_SH_fLi128ELi112ELNS4_4UMMA5MajorE0ELSN_0ELNSM_7ScaleInE0ELSO_0EEEEEENS4_6LayoutISC_NS5_IJNSA_ILi0EEESS_SS_EEEEENS5_IJNS4_10UnderscoreESV_SV_EEEEENS4_13SM90_TMA_LOADENS4_14ComposedLayoutINS4_7SwizzleILi3ELi4ELi3EEENS4_18smem_ptr_flag_bitsILi16EEENSR_INS5_IJNSA_ILi8EEENSA_ILi64EEEEEENS5_IJS15_SB_EEEEEEEvNS4_8identityESY_S19_vS1A_EENS_8epilogue10collective18CollectiveEpilogueINS1C_23Sm100TmaWarpSpecializedILi2ELi1ELi112ELb1ELb0EEEJSG_NS5_IJNSR_ISE_SB_EENSR_ISF_SB_EEEEESH_SI_SH_SI_NS1C_6fusion15FusionCallbacksIS1G_NS1K_17LinearCombinationISH_fSH_fLNS_15FloatRoundStyleE2EEESG_S1J_JEEENS4_5SM1004TMEM4LOAD26SM100_TMEM_LOAD_32dp32b16xESY_NSZ_INS10_ILi1ELi4ELi3EEES13_NSR_INS5_IJS14_NSA_ILi16EEEEEENS5_IJS1V_SB_EEEEEEENS4_39AutoVectorizingCopyWithAssumedAlignmentILi128EEENS4_14SM90_TMA_STOREES1Z_S21_S21_EEEvvEEEEvNT_6ParamsE) ;  /* 0xffffff6802887950 */ /* 0x000fea0003c3ffff */
        .weak           $__internal_1_$__cuda_sm10x_tcgen05_guardrail_trap_phase_invalid_during_alloc
        .type           $__internal_1_$__cuda_sm10x_tcgen05_guardrail_trap_phase_invalid_during_alloc,@function
        .size           $__internal_1_$__cuda_sm10x_tcgen05_guardrail_trap_phase_invalid_during_alloc,($__internal_2_$__cuda_sm10x_tcgen05_guardrail_trap_unallocated_columns_being_dealloced - $__internal_1_$__cuda_sm10x_tcgen05_guardrail_trap_phase_invalid_during_alloc)
$__internal_1_$__cuda_sm10x_tcgen05_guardrail_trap_phase_invalid_during_alloc:
[----:B------:R-:W-:Y:S05]  /*95e0*/  BPT.TRAP 0x1 ;  /* 0x000000040000795c */ /* 0x000fea0000300000 */
[----:B------:R-:W-:-:S04]  /*95f0*/  MOV R3, 0x0 ;  /* 0x0000000000037802 */ /* 0x000fc80000000f00 */
[----:B------:R-:W-:Y:S05]  /*9600*/  RET.REL.NODEC R2 `(_ZN7cutlass13device_kernelINS_4gemm6kernel13GemmUniversalIN4cute5tupleIJiiiiEEENS1_10collective13CollectiveMmaINS1_35MainloopSm100TmaUmmaWarpSpecializedILi2ELi2ELi4ENS5_IJNS4_1CILi1EEESB_SB_EEEEENS5_IJNSA_ILi128EEENSA_ILi112EEESE_EEENS_6half_tENS5_IJlSB_lEEESH_SI_NS4_8TiledMMAINS4_8MMA_AtomIJNS4_20SM100_MMA_F16BF16_SSISH_SH_fLi128ELi112ELNS4_4UMMA5MajorE0ELSN_0ELNSM_7ScaleInE0ELSO_0EEEEEENS4_6LayoutISC_NS5_IJNSA_ILi0EEESS_SS_EEEEENS5_IJNS4_10UnderscoreESV_SV_EEEEENS4_13SM90_TMA_LOADENS4_14ComposedLayoutINS4_7SwizzleILi3ELi4ELi3EEENS4_18smem_ptr_flag_bitsILi16EEENSR_INS5_IJNSA_ILi8EEENSA_ILi64EEEEEENS5_IJS15_SB_EEEEEEEvNS4_8identityESY_S19_vS1A_EENS_8epilogue10collective18CollectiveEpilogueINS1C_23Sm100TmaWarpSpecializedILi2ELi1ELi112ELb1ELb0EEEJSG_NS5_IJNSR_ISE_SB_EENSR_ISF_SB_EEEEESH_SI_SH_SI_NS1C_6fusion15FusionCallbacksIS1G_NS1K_17LinearCombinationISH_fSH_fLNS_15FloatRoundStyleE2EEESG_S1J_JEEENS4_5SM1004TMEM4LOAD26SM100_TMEM_LOAD_32dp32b16xESY_NSZ_INS10_ILi1ELi4ELi3EEES13_NSR_INS5_IJS14_NSA_ILi16EEEEEENS5_IJS1V_SB_EEEEEEENS4_39AutoVectorizingCopyWithAssumedAlignmentILi128EEENS4_14SM90_TMA_STOREES1Z_S21_S21_EEEvvEEEEvNT_6ParamsE) ;  /* 0xffffff68027c7950 */ /* 0x000fea0003c3ffff */
        .weak           $__internal_2_$__cuda_sm10x_tcgen05_guardrail_trap_unallocated_columns_being_dealloced
        .type           $__internal_2_$__cuda_sm10x_tcgen05_guardrail_trap_unallocated_columns_being_dealloced,@function
        .size           $__internal_2_$__cuda_sm10x_tcgen05_guardrail_trap_unallocated_columns_being_dealloced,(.L_x_138 - $__internal_2_$__cuda_sm10x_tcgen05_guardrail_trap_unallocated_columns_being_dealloced)
$__internal_2_$__cuda_sm10x_tcgen05_guardrail_trap_unallocated_columns_being_dealloced:
[----:B------:R-:W-:Y:S05]  /*9610*/  BPT.TRAP 0x1 ;  /* 0x000000040000795c */ /* 0x000fea0000300000 */
[----:B------:R-:W-:-:S04]  /*9620*/  HFMA2 R3, -RZ, RZ, 0, 0 ;  /* 0x00000000ff037431 */ /* 0x000fc800000001ff */
[----:B------:R-:W-:Y:S05]  /*9630*/  RET.REL.NODEC R2 `(_ZN7cutlass13device_kernelINS_4gemm6kernel13GemmUniversalIN4cute5tupleIJiiiiEEENS1_10collective13CollectiveMmaINS1_35MainloopSm100TmaUmmaWarpSpecializedILi2ELi2ELi4ENS5_IJNS4_1CILi1EEESB_SB_EEEEENS5_IJNSA_ILi128EEENSA_ILi112EEESE_EEENS_6half_tENS5_IJlSB_lEEESH_SI_NS4_8TiledMMAINS4_8MMA_AtomIJNS4_20SM100_MMA_F16BF16_SSISH_SH_fLi128ELi112ELNS4_4UMMA5MajorE0ELSN_0ELNSM_7ScaleInE0ELSO_0EEEEEENS4_6LayoutISC_NS5_IJNSA_ILi0EEESS_SS_EEEEENS5_IJNS4_10UnderscoreESV_SV_EEEEENS4_13SM90_TMA_LOADENS4_14ComposedLayoutINS4_7SwizzleILi3ELi4ELi3EEENS4_18smem_ptr_flag_bitsILi16EEENSR_INS5_IJNSA_ILi8EEENSA_ILi64EEEEEENS5_IJS15_SB_EEEEEEEvNS4_8identityESY_S19_vS1A_EENS_8epilogue10collective18CollectiveEpilogueINS1C_23Sm100TmaWarpSpecializedILi2ELi1ELi112ELb1ELb0EEEJSG_NS5_IJNSR_ISE_SB_EENSR_ISF_SB_EEEEESH_SI_SH_SI_NS1C_6fusion15FusionCallbacksIS1G_NS1K_17LinearCombinationISH_fSH_fLNS_15FloatRoundStyleE2EEESG_S1J_JEEENS4_5SM1004TMEM4LOAD26SM100_TMEM_LOAD_32dp32b16xESY_NSZ_INS10_ILi1ELi4ELi3EEES13_NSR_INS5_IJS14_NSA_ILi16EEEEEENS5_IJS1V_SB_EEEEEEENS4_39AutoVectorizingCopyWithAssumedAlignmentILi128EEENS4_14SM90_TMA_STOREES1Z_S21_S21_EEEvvEEEEvNT_6ParamsE) ;  /* 0xffffff6802707950 */ /* 0x000fea0003c3ffff */
.L_x_137:
[----:B------:R-:W-:-:S00]  /*9640*/  BRA `(.L_x_137) ;  /* 0xfffffffc00fc7947 */ /* 0x000fc0000383ffff */
[----:B------:R-:W-:-:S00]  /*9650*/  NOP ;  /* 0x0000000000007918 */ /* 0x000fc00000000000 */
        /* <DEDUP_REMOVED lines=10> */
.L_x_138:


//--------------------- .nv.global.init           --------------------------
	.section	.nv.global.init,"aw",@progbits
.nv.global.init:
	.type		$str$27,@object
	.size		$str$27,($str$28 - $str$27)
$str$27:
        /*0000*/ 	.byte	0x28, 0x61, 0x64, 0x64, 0x72, 0x65, 0x73, 0x73, 0x20, 0x26, 0x20, 0x6d, 0x61, 0x73, 0x6b, 0x29
        /*0010*/ 	.byte	0x20, 0x3d, 0x3d, 0x20, 0x30, 0x00
	.type		$str$28,@object
	.size		$str$28,($str$26 - $str$28)
$str$28:
        /*0016*/ 	.byte	0x2f, 0x74, 0x6d, 0x70, 0x2f, 0x63, 0x75, 0x74, 0x6c, 0x61, 0x73, 0x73, 0x5f, 0x73, 0x77, 0x65
        /*0026*/ 	.byte	0x65, 0x70, 0x5f, 0x73, 0x72, 0x63, 0x2f, 0x69, 0x6e, 0x63, 0x6c, 0x75, 0x64, 0x65, 0x2f, 0x63
        /*0036*/ 	.byte	0x75, 0x74, 0x65, 0x2f, 0x70, 0x6f, 0x69, 0x6e, 0x74, 0x65, 0x72, 0x5f, 0x66, 0x6c, 0x61, 0x67
        /*0046*/ 	.byte	0x67, 0x65, 0x64, 0x2e, 0x68, 0x70, 0x70, 0x00
	.type		$str$26,@object
	.size		$str$26,($str$25 - $str$26)
$str$26:
        /*004e*/ 	.byte	0x2f, 0x74, 0x6d, 0x70, 0x2f, 0x63, 0x75, 0x74, 0x6c, 0x61, 0x73, 0x73, 0x5f, 0x73, 0x77, 0x65
        /*005e*/ 	.byte	0x65, 0x70, 0x5f, 0x73, 0x72, 0x63, 0x2f, 0x69, 0x6e, 0x63, 0x6c, 0x75, 0x64, 0x65, 0x2f, 0x63
        /*006e*/ 	.byte	0x75, 0x74, 0x65, 0x2f, 0x61, 0x74, 0x6f, 0x6d, 0x2f, 0x63, 0x6f, 0x70, 0x79, 0x5f, 0x74, 0x72
        /*007e*/ 	.byte	0x61, 0x69, 0x74, 0x73, 0x5f, 0x73, 0x6d, 0x31, 0x30, 0x30, 0x2e, 0x68, 0x70, 0x70, 0x00
	.type		$str$25,@object
	.size		$str$25,(__unnamed_1 - $str$25)
$str$25:
        /*008d*/ 	.byte	0x28, 0x28, 0x75, 0x69, 0x6e, 0x74, 0x33, 0x32, 0x5f, 0x74, 0x28, 0x74, 0x68, 0x72, 0x65, 0x61
        /*009d*/ 	.byte	0x64, 0x49, 0x64, 0x78, 0x2e, 0x78, 0x29, 0x20, 0x2f, 0x20, 0x33, 0x32, 0x29, 0x20, 0x25, 0x20
        /*00ad*/ 	.byte	0x34, 0x29, 0x20, 0x3d, 0x3d, 0x20, 0x28, 0x28, 0x28, 0x74, 0x6d, 0x65, 0x6d, 0x5f, 0x61, 0x64
        /*00bd*/ 	.byte	0x64, 0x72, 0x20, 0x3e, 0x3e, 0x20, 0x31, 0x36, 0x29, 0x20, 0x2f, 0x20, 0x33, 0x32, 0x29, 0x20
        /*00cd*/ 	.byte	0x25, 0x20, 0x34, 0x29, 0x00
	.type		__unnamed_1,@object
	.size		__unnamed_1,(__unnamed_2 - __unnamed_1)
__unnamed_1:
        /*00d2*/ 	.byte	0x61, 0x75, 0x74, 0x6f, 0x20, 0x63, 0x75, 0x74, 0x65, 0x3a, 0x3a, 0x61, 0x73, 0x5f, 0x70, 0x6f
        /* <DEDUP_REMOVED lines=24> */
        /*0262*/ 	.byte	0x34, 0x33, 0x33, 0x36, 0x3e, 0x3e, 0x3e, 0x3e, 0x5d, 0x00
	.type		__unnamed_2,@object
	.size		__unnamed_2,(.L_2 - __unnamed_2)
__unnamed_2:
        /* <DEDUP_REMOVED lines=40> */
        /*04ec*/ 	.byte	0x3a, 0x3a, 0x43, 0x3c, 0x30, 0x3e, 0x3e, 0x3e, 0x3e, 0x5d, 0x00
.L_2:


//--------------------- .nv.shared._ZN7cutlass13device_kernelINS_4gemm6kernel13GemmUniversalIN4cute5tupleIJiiiiEEENS1_10collective13CollectiveMmaINS1_35MainloopSm100TmaUmmaWarpSpecializedILi2ELi2ELi4ENS5_IJNS4_1CILi1EEESB_SB_EEEEENS5_IJNSA_ILi128EEENSA_ILi112EEESE_EEENS_6half_tENS5_IJlSB_lEEESH_SI_NS4_8TiledMMAINS4_8MMA_AtomIJNS4_20SM100_MMA_F16BF16_SSISH_SH_fLi128ELi112ELNS4_4UMMA5MajorE0ELSN_0ELNSM_7ScaleInE0ELSO_0EEEEEENS4_6LayoutISC_NS5_IJNSA_ILi0EEESS_SS_EEEEENS5_IJNS4_10UnderscoreESV_SV_EEEEENS4_13SM90_TMA_LOADENS4_14ComposedLayoutINS4_7SwizzleILi3ELi4ELi3EEENS4_18smem_ptr_flag_bitsILi16EEENSR_INS5_IJNSA_ILi8EEENSA_ILi64EEEEEENS5_IJS15_SB_EEEEEEEvNS4_8identityESY_S19_vS1A_EENS_8epilogue10collective18CollectiveEpilogueINS1C_23Sm100TmaWarpSpecializedILi2ELi1ELi112ELb1ELb0EEEJSG_NS5_IJNSR_ISE_SB_EENSR_ISF_SB_EEEEESH_SI_SH_SI_NS1C_6fusion15FusionCallbacksIS1G_NS1K_17LinearCombinationISH_fSH_fLNS_15FloatRoundStyleE2EEESG_S1J_JEEENS4_5SM1004TMEM4LOAD26SM100_TMEM_LOAD_32dp32b16xESY_NSZ_INS10_ILi1ELi4ELi3EEES13_NSR_INS5_IJS14_NSA_ILi16EEEEEENS5_IJS1V_SB_EEEEEEENS4_39AutoVectorizingCopyWithAssumedAlignmentILi128EEENS4_14SM90_TMA_STOREES1Z_S21_S21_EEEvvEEEEvNT_6ParamsE --------------------------
	.section	.nv.shared._ZN7cutlass13device_kernelINS_4gemm6kernel13GemmUniversalIN4cute5tupleIJiiiiEEENS1_10collective13CollectiveMmaINS1_35MainloopSm100TmaUmmaWarpSpecializedILi2ELi2ELi4ENS5_IJNS4_1CILi1EEESB_SB_EEEEENS5_IJNSA_ILi128EEENSA_ILi112EEESE_EEENS_6half_tENS5_IJlSB_lEEESH_SI_NS4_8TiledMMAINS4_8MMA_AtomIJNS4_20SM100_MMA_F16BF16_SSISH_SH_fLi128ELi112ELNS4_4UMMA5MajorE0ELSN_0ELNSM_7ScaleInE0ELSO_0EEEEEENS4_6LayoutISC_NS5_IJNSA_ILi0EEESS_SS_EEEEENS5_IJNS4_10UnderscoreESV_SV_EEEEENS4_13SM90_TMA_LOADENS4_14ComposedLayoutINS4_7SwizzleILi3ELi4ELi3EEENS4_18smem_ptr_flag_bitsILi16EEENSR_INS5_IJNSA_ILi8EEENSA_ILi64EEEEEENS5_IJS15_SB_EEEEEEEvNS4_8identityESY_S19_vS1A_EENS_8epilogue10collective18CollectiveEpilogueINS1C_23Sm100TmaWarpSpecializedILi2ELi1ELi112ELb1ELb0EEEJSG_NS5_IJNSR_ISE_SB_EENSR_ISF_SB_EEEEESH_SI_SH_SI_NS1C_6fusion15FusionCallbacksIS1G_NS1K_17LinearCombinationISH_fSH_fLNS_15FloatRoundStyleE2EEESG_S1J_JEEENS4_5SM1004TMEM4LOAD26SM100_TMEM_LOAD_32dp32b16xESY_NSZ_INS10_ILi1ELi4ELi3EEES13_NSR_INS5_IJS14_NSA_ILi16EEEEEENS5_IJS1V_SB_EEEEEEENS4_39AutoVectorizingCopyWithAssumedAlignmentILi128EEENS4_14SM90_TMA_STOREES1Z_S21_S21_EEEvvEEEEvNT_6ParamsE,"aw",@nobits
	.sectionflags	@""
	.align	16
	.zero		1024


//--------------------- .nv.shared.reserved.0     --------------------------
	.section	.nv.shared.reserved.0,"aw",@nobits
	.weak		__nv_reservedSMEM_offset_0_alias
	.size		__nv_reservedSMEM_offset_0_alias, 0, 64
	.other		__nv_reservedSMEM_offset_0_alias,@"STO_CUDA_RESERVED_SHARED STV_DEFAULT"
__nv_reservedSMEM_offset_0_alias:
	.zero		0
.nv.shared.reserved.0:
	.zero		64
	.weak		__nv_reservedSMEM_tcgen05_partition
	.type		__nv_reservedSMEM_tcgen05_partition,@object
	.size		__nv_reservedSMEM_tcgen05_partition,(.L_0 - __nv_reservedSMEM_tcgen05_partition)
__nv_reservedSMEM_tcgen05_partition:
	.zero		32
.L_0:


//--------------------- .nv.global                --------------------------
	.section	.nv.global,"aw",@nobits
.nv.global:
	.type		_ZN40_INTERNAL_2fe720af_4_k_cu_31c71018_133404cute1_E,@object
	.size		_ZN40_INTERNAL_2fe720af_4_k_cu_31c71018_133404cute1_E,(_ZN40_INTERNAL_2fe720af_4_k_cu_31c71018_133404cuda3std3__45__cpo6cbeginE - _ZN40_INTERNAL_2fe720af_4_k_cu_31c71018_133404cute1_E)
_ZN40_INTERNAL_2fe720af_4_k_cu_31c71018_133404cute1_E:
	.zero		1
	.type		_ZN40_INTERNAL_2fe720af_4_k_cu_31c71018_133404cuda3std3__45__cpo6cbeginE,@object
	.size		_ZN40_INTERNAL_2fe720af_4_k_cu_31c71018_133404cuda3std3__45__cpo6cbeginE,(_ZN40_INTERNAL_2fe720af_4_k_cu_31c71018_133404cuda3std3__48in_placeE - _ZN40_INTERNAL_2fe720af_4_k_cu_31c71018_133404cuda3std3__45__cpo6cbeginE)
_ZN40_INTERNAL_2fe720af_4_k_cu_31c71018_133404cuda3std3__45__cpo6cbeginE:
	.zero		1
	.type		_ZN40_INTERNAL_2fe720af_4_k_cu_31c71018_133404cuda3std3__48in_placeE,@object
	.size		_ZN40_INTERNAL_2fe720af_4_k_cu_31c71018_133404cuda3std3__48in_placeE,(_ZN40_INTERNAL_2fe720af_4_k_cu_31c71018_133404cuda3std6ranges3__45__cpo9iter_moveE - _ZN40_INTERNAL_2fe720af_4_k_cu_31c71018_133404cuda3std3__48in_placeE)
_ZN40_INTERNAL_2fe720af_4_k_cu_31c71018_133404cuda3std3__48in_placeE:
	.zero		1
	.type		_ZN40_INTERNAL_2fe720af_4_k_cu_31c71018_133404cuda3std6ranges3__45__cpo9iter_moveE,@object
	.size		_ZN40_INTERNAL_2fe720af_4_k_cu_31c71018_133404cuda3std6ranges3__45__cpo9iter_moveE,(_ZN40_INTERNAL_2fe720af_4_k_cu_31c71018_133404cuda3std3__45__cpo5beginE - _ZN40_INTERNAL_2fe720af_4_k_cu_31c71018_133404cuda3std6ranges3__45__cpo9iter_moveE)
_ZN40_INTERNAL_2fe720af_4_k_cu_31c71018_133404cuda3std6ranges3__45__cpo9iter_moveE:
	.zero		1
	.type		_ZN40_INTERNAL_2fe720af_4_k_cu_31c71018_133404cuda3std3__45__cpo5beginE,@object
	.size		_ZN40_INTERNAL_2fe720af_4_k_cu_31c71018_133404cuda3std3__45__cpo5beginE,(_ZN40_INTERNAL_2fe720af_4_k_cu_31c71018_133404cuda3std3__442_GLOBAL__N__2fe720af_4_k_cu_31c71018_133406ignoreE - _ZN40_INTERNAL_2fe720af_4_k_cu_31c71018_133404cuda3std3__45__cpo5beginE)
_ZN40_INTERNAL_2fe720af_4_k_cu_31c71018_133404cuda3std3__45__cpo5beginE:
	.zero		1
	.type		_ZN40_INTERNAL_2fe720af_4_k_cu_31c71018_133404cuda3std3__442_GLOBAL__N__2fe720af_4_k_cu_31c71018_133406ignoreE,@object
	.size		_ZN40_INTERNAL_2fe720af_4_k_cu_31c71018_133404cuda3std3__442_GLOBAL__N__2fe720af_4_k_cu_31c71018_133406ignoreE,(_ZN40_INTERNAL_2fe720af_4_k_cu_31c71018_133404cute7productE - _ZN40_INTERNAL_2fe720af_4_k_cu_31c71018_133404cuda3std3__442_GLOBAL__N__2fe720af_4_k_cu_31c71018_133406ignoreE)
_ZN40_INTERNAL_2fe720af_4_k_cu_31c71018_133404cuda3std3__442_GLOBAL__N__2fe720af_4_k_cu_31c71018_133406ignoreE:
	.zero		1
	.type		_ZN40_INTERNAL_2fe720af_4_k_cu_31c71018_133404cute7productE,@object
	.size		_ZN40_INTERNAL_2fe720af_4_k_cu_31c71018_133404cute7productE,(_ZN40_INTERNAL_2fe720af_4_k_cu_31c71018_133404cuda3std3__45__cpo3endE - _ZN40_INTERNAL_2fe720af_4_k_cu_31c71018_133404cute7productE)
_ZN40_INTERNAL_2fe720af_4_k_cu_31c71018_133404cute7productE:
	.zero		1
	.type		_ZN40_INTERNAL_2fe720af_4_k_cu_31c71018_133404cuda3std3__45__cpo3endE,@object
	.size		_ZN40_INTERNAL_2fe720af_4_k_cu_31c71018_133404cuda3std3__45__cpo3endE,(_ZN40_INTERNAL_2fe720af_4_k_cu_31c71018_133404cuda3std3__419piecewise_constructE - _ZN40_INTERNAL_2fe720af_4_k_cu_31c71018_133404cuda3std3__45__cpo3endE)
_ZN40_INTERNAL_2fe720af_4_k_cu_31c71018_133404cuda3std3__45__cpo3endE:
	.zero		1
	.type		_ZN40_INTERNAL_2fe720af_4_k_cu_31c71018_133404cuda3std3__419piecewise_constructE,@object
	.size		_ZN40_INTERNAL_2fe720af_4_k_cu_31c71018_133404cuda3std3__419piecewise_constructE,(_ZN40_INTERNAL_2fe720af_4_k_cu_31c71018_133404cuda3std3__45__cpo4cendE - _ZN40_INTERNAL_2fe720af_4_k_cu_31c71018_133404cuda3std3__419piecewise_constructE)
_ZN40_INTERNAL_2fe720af_4_k_cu_31c71018_133404cuda3std3__419piecewise_constructE:
	.zero		1
	.type		_ZN40_INTERNAL_2fe720af_4_k_cu_31c71018_133404cuda3std3__45__cpo4cendE,@object
	.size		_ZN40_INTERNAL_2fe720af_4_k_cu_31c71018_133404cuda3std3__45__cpo4cendE,(_ZN40_INTERNAL_2fe720af_4_k_cu_31c71018_133404cuda3std6ranges3__45__cpo4swapE - _ZN40_INTERNAL_2fe720af_4_k_cu_31c71018_133404cuda3std3__45__cpo4cendE)
_ZN40_INTERNAL_2fe720af_4_k_cu_31c71018_133404cuda3std3__45__cpo4cendE:
	.zero		1
	.type		_ZN40_INTERNAL_2fe720af_4_k_cu_31c71018_133404cuda3std6ranges3__45__cpo4swapE,@object
	.size		_ZN40_INTERNAL_2fe720af_4_k_cu_31c71018_133404cuda3std6ranges3__45__cpo4swapE,(.L_10 - _ZN40_INTERNAL_2fe720af_4_k_cu_31c71018_133404cuda3std6ranges3__45__cpo4swapE)
_ZN40_INTERNAL_2fe720af_4_k_cu_31c71018_133404cuda3std6ranges3__45__cpo4swapE:
	.zero		1
.L_10:


//--------------------- .nv.constant0._ZN7cutlass13device_kernelINS_4gemm6kernel13GemmUniversalIN4cute5tupleIJiiiiEEENS1_10collective13CollectiveMmaINS1_35MainloopSm100TmaUmmaWarpSpecializedILi2ELi2ELi4ENS5_IJNS4_1CILi1EEESB_SB_EEEEENS5_IJNSA_ILi128EEENSA_ILi112EEESE_EEENS_6half_tENS5_IJlSB_lEEESH_SI_NS4_8TiledMMAINS4_8MMA_AtomIJNS4_20SM100_MMA_F16BF16_SSISH_SH_fLi128ELi112ELNS4_4UMMA5MajorE0ELSN_0ELNSM_7ScaleInE0ELSO_0EEEEEENS4_6LayoutISC_NS5_IJNSA_ILi0EEESS_SS_EEEEENS5_IJNS4_10UnderscoreESV_SV_EEEEENS4_13SM90_TMA_LOADENS4_14ComposedLayoutINS4_7SwizzleILi3ELi4ELi3EEENS4_18smem_ptr_flag_bitsILi16EEENSR_INS5_IJNSA_ILi8EEENSA_ILi64EEEEEENS5_IJS15_SB_EEEEEEEvNS4_8identityESY_S19_vS1A_EENS_8epilogue10collective18CollectiveEpilogueINS1C_23Sm100TmaWarpSpecializedILi2ELi1ELi112ELb1ELb0EEEJSG_NS5_IJNSR_ISE_SB_EENSR_ISF_SB_EEEEESH_SI_SH_SI_NS1C_6fusion15FusionCallbacksIS1G_NS1K_17LinearCombinationISH_fSH_fLNS_15FloatRoundStyleE2EEESG_S1J_JEEENS4_5SM1004TMEM4LOAD26SM100_TMEM_LOAD_32dp32b16xESY_NSZ_INS10_ILi1ELi4ELi3EEES13_NSR_INS5_IJS14_NSA_ILi16EEEEEENS5_IJS1V_SB_EEEEEEENS4_39AutoVectorizingCopyWithAssumedAlignmentILi128EEENS4_14SM90_TMA_STOREES1Z_S21_S21_EEEvvEEEEvNT_6ParamsE --------------------------
	.section	.nv.constant0._ZN7cutlass13device_kernelINS_4gemm6kernel13GemmUniversalIN4cute5tupleIJiiiiEEENS1_10collective13CollectiveMmaINS1_35MainloopSm100TmaUmmaWarpSpecializedILi2ELi2ELi4ENS5_IJNS4_1CILi1EEESB_SB_EEEEENS5_IJNSA_ILi128EEENSA_ILi112EEESE_EEENS_6half_tENS5_IJlSB_lEEESH_SI_NS4_8TiledMMAINS4_8MMA_AtomIJNS4_20SM100_MMA_F16BF16_SSISH_SH_fLi128ELi112ELNS4_4UMMA5MajorE0ELSN_0ELNSM_7ScaleInE0ELSO_0EEEEEENS4_6LayoutISC_NS5_IJNSA_ILi0EEESS_SS_EEEEENS5_IJNS4_10UnderscoreESV_SV_EEEEENS4_13SM90_TMA_LOADENS4_14ComposedLayoutINS4_7SwizzleILi3ELi4ELi3EEENS4_18smem_ptr_flag_bitsILi16EEENSR_INS5_IJNSA_ILi8EEENSA_ILi64EEEEEENS5_IJS15_SB_EEEEEEEvNS4_8identityESY_S19_vS1A_EENS_8epilogue10collective18CollectiveEpilogueINS1C_23Sm100TmaWarpSpecializedILi2ELi1ELi112ELb1ELb0EEEJSG_NS5_IJNSR_ISE_SB_EENSR_ISF_SB_EEEEESH_SI_SH_SI_NS1C_6fusion15FusionCallbacksIS1G_NS1K_17LinearCombinationISH_fSH_fLNS_15FloatRoundStyleE2EEESG_S1J_JEEENS4_5SM1004TMEM4LOAD26SM100_TMEM_LOAD_32dp32b16xESY_NSZ_INS10_ILi1ELi4ELi3EEES13_NSR_INS5_IJS14_NSA_ILi16EEEEEENS5_IJS1V_SB_EEEEEEENS4_39AutoVectorizingCopyWithAssumedAlignmentILi128EEENS4_14SM90_TMA_STOREES1Z_S21_S21_EEEvvEEEEvNT_6ParamsE,"a",@progbits
	.sectionflags	@""
	.align	4
.nv.constant0._ZN7cutlass13device_kernelINS_4gemm6kernel13GemmUniversalIN4cute5tupleIJiiiiEEENS1_10collective13CollectiveMmaINS1_35MainloopSm100TmaUmmaWarpSpecializedILi2ELi2ELi4ENS5_IJNS4_1CILi1EEESB_SB_EEEEENS5_IJNSA_ILi128EEENSA_ILi112EEESE_EEENS_6half_tENS5_IJlSB_lEEESH_SI_NS4_8TiledMMAINS4_8MMA_AtomIJNS4_20SM100_MMA_F16BF16_SSISH_SH_fLi128ELi112ELNS4_4UMMA5MajorE0ELSN_0ELNSM_7ScaleInE0ELSO_0EEEEEENS4_6LayoutISC_NS5_IJNSA_ILi0EEESS_SS_EEEEENS5_IJNS4_10UnderscoreESV_SV_EEEEENS4_13SM90_TMA_LOADENS4_14ComposedLayoutINS4_7SwizzleILi3ELi4ELi3EEENS4_18smem_ptr_flag_bitsILi16EEENSR_INS5_IJNSA_ILi8EEENSA_ILi64EEEEEENS5_IJS15_SB_EEEEEEEvNS4_8identityESY_S19_vS1A_EENS_8epilogue10collective18CollectiveEpilogueINS1C_23Sm100TmaWarpSpecializedILi2ELi1ELi112ELb1ELb0EEEJSG_NS5_IJNSR_ISE_SB_EENSR_ISF_SB_EEEEESH_SI_SH_SI_NS1C_6fusion15FusionCallbacksIS1G_NS1K_17LinearCombinationISH_fSH_fLNS_15FloatRoundStyleE2EEESG_S1J_JEEENS4_5SM1004TMEM4LOAD26SM100_TMEM_LOAD_32dp32b16xESY_NSZ_INS10_ILi1ELi4ELi3EEES13_NSR_INS5_IJS14_NSA_ILi16EEEEEENS5_IJS1V_SB_EEEEEEENS4_39AutoVectorizingCopyWithAssumedAlignmentILi128EEENS4_14SM90_TMA_STOREES1Z_S21_S21_EEEvvEEEEvNT_6ParamsE:
	.zero		2944


//--------------------- SYMBOLS --------------------------

	.type		.nv.reservedSmem.offset0,@object
	.size		.nv.reservedSmem.offset0,0x4
	.type		.nv.reservedSmem.cap,@object
	.size		.nv.reservedSmem.cap,0x4
	.type		__assertfail,@function
